//
// Generated by NVIDIA NVVM Compiler
//
// Compiler Build ID: CL-36424714
// Cuda compilation tools, release 13.0, V13.0.88
// Based on NVVM 20.0.0
//

.version 9.0
.target sm_100
.address_size 64

	// .globl	_Z24extractAndPreprocessTilePKhPfiiiiii

.visible .entry _Z24extractAndPreprocessTilePKhPfiiiiii(
	.param .u64 .ptr .align 1 _Z24extractAndPreprocessTilePKhPfiiiiii_param_0,
	.param .u64 .ptr .align 1 _Z24extractAndPreprocessTilePKhPfiiiiii_param_1,
	.param .u32 _Z24extractAndPreprocessTilePKhPfiiiiii_param_2,
	.param .u32 _Z24extractAndPreprocessTilePKhPfiiiiii_param_3,
	.param .u32 _Z24extractAndPreprocessTilePKhPfiiiiii_param_4,
	.param .u32 _Z24extractAndPreprocessTilePKhPfiiiiii_param_5,
	.param .u32 _Z24extractAndPreprocessTilePKhPfiiiiii_param_6,
	.param .u32 _Z24extractAndPreprocessTilePKhPfiiiiii_param_7
)
{
	.reg .pred 	%p<13>;
	.reg .b16 	%rs<4>;
	.reg .b32 	%r<26>;
	.reg .b32 	%f<7>;
	.reg .b64 	%rd<17>;

	ld.param.u64 	%rd2, [_Z24extractAndPreprocessTilePKhPfiiiiii_param_0];
	ld.param.u64 	%rd3, [_Z24extractAndPreprocessTilePKhPfiiiiii_param_1];
	ld.param.u32 	%r5, [_Z24extractAndPreprocessTilePKhPfiiiiii_param_2];
	ld.param.u32 	%r6, [_Z24extractAndPreprocessTilePKhPfiiiiii_param_3];
	ld.param.u32 	%r7, [_Z24extractAndPreprocessTilePKhPfiiiiii_param_4];
	ld.param.u32 	%r8, [_Z24extractAndPreprocessTilePKhPfiiiiii_param_5];
	ld.param.u32 	%r9, [_Z24extractAndPreprocessTilePKhPfiiiiii_param_6];
	ld.param.u32 	%r11, [_Z24extractAndPreprocessTilePKhPfiiiiii_param_7];
	cvta.to.global.u64 	%rd1, %rd3;
	mov.u32 	%r12, %ctaid.x;
	mov.u32 	%r13, %ntid.x;
	mov.u32 	%r14, %tid.x;
	mad.lo.s32 	%r1, %r12, %r13, %r14;
	mov.u32 	%r15, %ctaid.y;
	mov.u32 	%r16, %ntid.y;
	mov.u32 	%r17, %tid.y;
	mad.lo.s32 	%r18, %r15, %r16, %r17;
	setp.ge.s32 	%p1, %r1, %r9;
	setp.ge.s32 	%p2, %r18, %r11;
	or.pred  	%p3, %p1, %p2;
	@%p3 bra 	$L__BB0_4;
	add.s32 	%r3, %r7, %r1;
	add.s32 	%r4, %r8, %r18;
	setp.gt.s32 	%p4, %r3, -1;
	setp.lt.s32 	%p5, %r3, %r5;
	and.pred  	%p6, %p4, %p5;
	setp.gt.s32 	%p7, %r4, -1;
	setp.lt.s32 	%p8, %r4, %r6;
	and.pred  	%p9, %p7, %p8;
	and.pred  	%p11, %p6, %p9;
	not.pred 	%p12, %p11;
	@%p12 bra 	$L__BB0_3;
	mad.lo.s32 	%r22, %r4, %r5, %r3;
	mul.lo.s32 	%r23, %r22, 3;
	cvt.s64.s32 	%rd9, %r23;
	cvta.to.global.u64 	%rd10, %rd2;
	add.s64 	%rd11, %rd10, %rd9;
	ld.global.u8 	%rs1, [%rd11];
	ld.global.u8 	%rs2, [%rd11+1];
	ld.global.u8 	%rs3, [%rd11+2];
	mul.lo.s32 	%r24, %r11, %r9;
	mad.lo.s32 	%r25, %r9, %r18, %r1;
	cvt.rn.f32.u16 	%f1, %rs3;
	div.rn.f32 	%f2, %f1, 0f437F0000;
	mul.wide.s32 	%rd12, %r25, 4;
	add.s64 	%rd13, %rd1, %rd12;
	st.global.f32 	[%rd13], %f2;
	cvt.rn.f32.u16 	%f3, %rs2;
	div.rn.f32 	%f4, %f3, 0f437F0000;
	mul.wide.s32 	%rd14, %r24, 4;
	add.s64 	%rd15, %rd13, %rd14;
	st.global.f32 	[%rd15], %f4;
	cvt.rn.f32.u16 	%f5, %rs1;
	div.rn.f32 	%f6, %f5, 0f437F0000;
	add.s64 	%rd16, %rd15, %rd14;
	st.global.f32 	[%rd16], %f6;
	bra.uni 	$L__BB0_4;
$L__BB0_3:
	mul.lo.s32 	%r19, %r11, %r9;
	mad.lo.s32 	%r20, %r9, %r18, %r1;
	mul.wide.s32 	%rd4, %r20, 4;
	add.s64 	%rd5, %rd1, %rd4;
	mov.b32 	%r21, 0;
	st.global.u32 	[%rd5], %r21;
	mul.wide.s32 	%rd6, %r19, 4;
	add.s64 	%rd7, %rd5, %rd6;
	st.global.u32 	[%rd7], %r21;
	add.s64 	%rd8, %rd7, %rd6;
	st.global.u32 	[%rd8], %r21;
$L__BB0_4:
	ret;

}
	// .globl	_Z30extractAndPreprocessTilesBatchPKhPfiiPKiiii
.visible .entry _Z30extractAndPreprocessTilesBatchPKhPfiiPKiiii(
	.param .u64 .ptr .align 1 _Z30extractAndPreprocessTilesBatchPKhPfiiPKiiii_param_0,
	.param .u64 .ptr .align 1 _Z30extractAndPreprocessTilesBatchPKhPfiiPKiiii_param_1,
	.param .u32 _Z30extractAndPreprocessTilesBatchPKhPfiiPKiiii_param_2,
	.param .u32 _Z30extractAndPreprocessTilesBatchPKhPfiiPKiiii_param_3,
	.param .u64 .ptr .align 1 _Z30extractAndPreprocessTilesBatchPKhPfiiPKiiii_param_4,
	.param .u32 _Z30extractAndPreprocessTilesBatchPKhPfiiPKiiii_param_5,
	.param .u32 _Z30extractAndPreprocessTilesBatchPKhPfiiPKiiii_param_6,
	.param .u32 _Z30extractAndPreprocessTilesBatchPKhPfiiPKiiii_param_7
)
{
	.reg .pred 	%p<14>;
	.reg .b16 	%rs<4>;
	.reg .b32 	%r<30>;
	.reg .b32 	%f<7>;
	.reg .b64 	%rd<21>;

	ld.param.u64 	%rd2, [_Z30extractAndPreprocessTilesBatchPKhPfiiPKiiii_param_0];
	ld.param.u64 	%rd4, [_Z30extractAndPreprocessTilesBatchPKhPfiiPKiiii_param_1];
	ld.param.u32 	%r9, [_Z30extractAndPreprocessTilesBatchPKhPfiiPKiiii_param_2];
	ld.param.u32 	%r10, [_Z30extractAndPreprocessTilesBatchPKhPfiiPKiiii_param_3];
	ld.param.u64 	%rd3, [_Z30extractAndPreprocessTilesBatchPKhPfiiPKiiii_param_4];
	ld.param.u32 	%r13, [_Z30extractAndPreprocessTilesBatchPKhPfiiPKiiii_param_5];
	ld.param.u32 	%r11, [_Z30extractAndPreprocessTilesBatchPKhPfiiPKiiii_param_6];
	ld.param.u32 	%r12, [_Z30extractAndPreprocessTilesBatchPKhPfiiPKiiii_param_7];
	cvta.to.global.u64 	%rd1, %rd4;
	mov.u32 	%r1, %ctaid.z;
	setp.ge.s32 	%p1, %r1, %r13;
	@%p1 bra 	$L__BB1_5;
	mov.u32 	%r14, %ctaid.x;
	mov.u32 	%r15, %ntid.x;
	mov.u32 	%r16, %tid.x;
	mad.lo.s32 	%r2, %r14, %r15, %r16;
	mov.u32 	%r17, %ctaid.y;
	mov.u32 	%r18, %ntid.y;
	mov.u32 	%r19, %tid.y;
	mad.lo.s32 	%r20, %r17, %r18, %r19;
	setp.ge.s32 	%p2, %r2, %r11;
	setp.ge.s32 	%p3, %r20, %r12;
	or.pred  	%p4, %p2, %p3;
	@%p4 bra 	$L__BB1_5;
	shl.b32 	%r21, %r1, 1;
	cvta.to.global.u64 	%rd5, %rd3;
	mul.wide.u32 	%rd6, %r21, 4;
	add.s64 	%rd7, %rd5, %rd6;
	ld.global.u32 	%r22, [%rd7];
	ld.global.u32 	%r23, [%rd7+4];
	add.s32 	%r4, %r22, %r2;
	add.s32 	%r5, %r23, %r20;
	mul.lo.s32 	%r6, %r12, %r11;
	mul.lo.s32 	%r24, %r1, %r6;
	mul.lo.s32 	%r7, %r24, 3;
	mad.lo.s32 	%r8, %r11, %r20, %r2;
	setp.gt.s32 	%p5, %r4, -1;
	setp.lt.s32 	%p6, %r4, %r9;
	and.pred  	%p7, %p5, %p6;
	setp.gt.s32 	%p8, %r5, -1;
	setp.lt.s32 	%p9, %r5, %r10;
	and.pred  	%p10, %p8, %p9;
	and.pred  	%p12, %p7, %p10;
	not.pred 	%p13, %p12;
	@%p13 bra 	$L__BB1_4;
	mad.lo.s32 	%r27, %r5, %r9, %r4;
	mul.lo.s32 	%r28, %r27, 3;
	cvt.s64.s32 	%rd13, %r28;
	cvta.to.global.u64 	%rd14, %rd2;
	add.s64 	%rd15, %rd14, %rd13;
	ld.global.u8 	%rs1, [%rd15];
	ld.global.u8 	%rs2, [%rd15+1];
	ld.global.u8 	%rs3, [%rd15+2];
	cvt.rn.f32.u16 	%f1, %rs3;
	div.rn.f32 	%f2, %f1, 0f437F0000;
	add.s32 	%r29, %r7, %r8;
	mul.wide.s32 	%rd16, %r29, 4;
	add.s64 	%rd17, %rd1, %rd16;
	st.global.f32 	[%rd17], %f2;
	cvt.rn.f32.u16 	%f3, %rs2;
	div.rn.f32 	%f4, %f3, 0f437F0000;
	mul.wide.s32 	%rd18, %r6, 4;
	add.s64 	%rd19, %rd17, %rd18;
	st.global.f32 	[%rd19], %f4;
	cvt.rn.f32.u16 	%f5, %rs1;
	div.rn.f32 	%f6, %f5, 0f437F0000;
	add.s64 	%rd20, %rd19, %rd18;
	st.global.f32 	[%rd20], %f6;
	bra.uni 	$L__BB1_5;
$L__BB1_4:
	add.s32 	%r25, %r7, %r8;
	mul.wide.s32 	%rd8, %r25, 4;
	add.s64 	%rd9, %rd1, %rd8;
	mov.b32 	%r26, 0;
	st.global.u32 	[%rd9], %r26;
	mul.wide.s32 	%rd10, %r6, 4;
	add.s64 	%rd11, %rd9, %rd10;
	st.global.u32 	[%rd11], %r26;
	add.s64 	%rd12, %rd11, %rd10;
	st.global.u32 	[%rd12], %r26;
$L__BB1_5:
	ret;

}


// ===== COMPILED SASS (sm_100) =====

	.target	sm_100

	.elftype	@"ET_EXEC"


//--------------------- .note.nv.tkinfo           --------------------------
	.section	.note.nv.tkinfo,"",@"SHT_NOTE"
	.sectionflags	@"SHF_NOTE_NV_TKINFO"
	.tkinfo
        /*0018*/ 	.word	0x00000002
        /*0030*/ 	.string	""
        /*0030*/ 	.string	"ptxas"
        /*0030*/ 	.string	"Cuda compilation tools, release 13.0, V13.0.88"
        /*0030*/ 	.string	"Build cuda_13.0.r13.0/compiler.36424714_0"
        /*0030*/ 	.string	"-arch sm_100 -m 64 "



//--------------------- .note.nv.cuinfo           --------------------------
	.section	.note.nv.cuinfo,"",@"SHT_NOTE"
	.sectionflags	@"SHF_NOTE_NV_CUINFO"
        /*0018*/ 	.short	0x0002
        /*001a*/ 	.short	0x0064
        /*001c*/ 	.short	0x0082
	.zero		2


//--------------------- .nv.info                  --------------------------
	.section	.nv.info,"",@"SHT_CUDA_INFO"
	.align	4


	//----- nvinfo : EIATTR_REGCOUNT
	.align		4
        /*0000*/ 	.byte	0x04, 0x2f
        /*0002*/ 	.short	(.L_1 - .L_0)
	.align		4
.L_0:
        /*0004*/ 	.word	index@(_Z24extractAndPreprocessTilePKhPfiiiiii)
        /*0008*/ 	.word	0x00000012


	//----- nvinfo : EIATTR_FRAME_SIZE
	.align		4
.L_1:
        /*000c*/ 	.byte	0x04, 0x11
        /*000e*/ 	.short	(.L_3 - .L_2)
	.align		4
.L_2:
        /*0010*/ 	.word	index@($__internal_1_$__cuda_sm3x_div_rn_noftz_f32_slowpath)
        /*0014*/ 	.word	0x00000000


	//----- nvinfo : EIATTR_FRAME_SIZE
	.align		4
.L_3:
        /*0018*/ 	.byte	0x04, 0x11
        /*001a*/ 	.short	(.L_5 - .L_4)
	.align		4
.L_4:
        /*001c*/ 	.word	index@(_Z24extractAndPreprocessTilePKhPfiiiiii)
        /*0020*/ 	.word	0x00000000


	//----- nvinfo : EIATTR_REGCOUNT
	.align		4
.L_5:
        /*0024*/ 	.byte	0x04, 0x2f
        /*0026*/ 	.short	(.L_7 - .L_6)
	.align		4
.L_6:
        /*0028*/ 	.word	index@(_Z30extractAndPreprocessTilesBatchPKhPfiiPKiiii)
        /*002c*/ 	.word	0x00000014


	//----- nvinfo : EIATTR_FRAME_SIZE
	.align		4
.L_7:
        /*0030*/ 	.byte	0x04, 0x11
        /*0032*/ 	.short	(.L_9 - .L_8)
	.align		4
.L_8:
        /*0034*/ 	.word	index@($__internal_0_$__cuda_sm3x_div_rn_noftz_f32_slowpath)
        /*0038*/ 	.word	0x00000000


	//----- nvinfo : EIATTR_FRAME_SIZE
	.align		4
.L_9:
        /*003c*/ 	.byte	0x04, 0x11
        /*003e*/ 	.short	(.L_11 - .L_10)
	.align		4
.L_10:
        /*0040*/ 	.word	index@(_Z30extractAndPreprocessTilesBatchPKhPfiiPKiiii)
        /*0044*/ 	.word	0x00000000


	//----- nvinfo : EIATTR_MIN_STACK_SIZE
	.align		4
.L_11:
        /*0048*/ 	.byte	0x04, 0x12
        /*004a*/ 	.short	(.L_13 - .L_12)
	.align		4
.L_12:
        /*004c*/ 	.word	index@(_Z30extractAndPreprocessTilesBatchPKhPfiiPKiiii)
        /*0050*/ 	.word	0x00000000


	//----- nvinfo : EIATTR_MIN_STACK_SIZE
	.align		4
.L_13:
        /*0054*/ 	.byte	0x04, 0x12
        /*0056*/ 	.short	(.L_15 - .L_14)
	.align		4
.L_14:
        /*0058*/ 	.word	index@(_Z24extractAndPreprocessTilePKhPfiiiiii)
        /*005c*/ 	.word	0x00000000
.L_15:


//--------------------- .nv.compat                --------------------------
	.section	.nv.compat,"",@"SHT_CUDA_COMPAT_INFO"
	.align	4
        /*0000*/ 	.byte	0x02, 0x09, 0x00, 0x00, 0x02, 0x02, 0x01, 0x00, 0x02, 0x05, 0x05, 0x00, 0x03, 0x07, 0x01, 0x01
        /*0010*/ 	.byte	0x02, 0x03, 0x00, 0x00, 0x02, 0x06, 0x01, 0x00, 0x04, 0x0b, 0x08, 0x00, 0x01, 0x00, 0x00, 0x00
        /*0020*/ 	.byte	0x00, 0x00, 0x00, 0x00


//--------------------- .nv.info._Z30extractAndPreprocessTilesBatchPKhPfiiPKiiii --------------------------
	.section	.nv.info._Z30extractAndPreprocessTilesBatchPKhPfiiPKiiii,"",@"SHT_CUDA_INFO"
	.sectionflags	@""
	.align	4


	//----- nvinfo : EIATTR_CUDA_API_VERSION
	.align		4
        /*0000*/ 	.byte	0x04, 0x37
        /*0002*/ 	.short	(.L_17 - .L_16)
.L_16:
        /*0004*/ 	.word	0x00000082


	//----- nvinfo : EIATTR_KPARAM_INFO
	.align		4
.L_17:
        /*0008*/ 	.byte	0x04, 0x17
        /*000a*/ 	.short	(.L_19 - .L_18)
.L_18:
        /*000c*/ 	.word	0x00000000
        /*0010*/ 	.short	0x0007
        /*0012*/ 	.short	0x0028
        /*0014*/ 	.byte	0x00, 0xf0, 0x11, 0x00


	//----- nvinfo : EIATTR_KPARAM_INFO
	.align		4
.L_19:
        /*0018*/ 	.byte	0x04, 0x17
        /*001a*/ 	.short	(.L_21 - .L_20)
.L_20:
        /*001c*/ 	.word	0x00000000
        /*0020*/ 	.short	0x0006
        /*0022*/ 	.short	0x0024
        /*0024*/ 	.byte	0x00, 0xf0, 0x11, 0x00


	//----- nvinfo : EIATTR_KPARAM_INFO
	.align		4
.L_21:
        /*0028*/ 	.byte	0x04, 0x17
        /*002a*/ 	.short	(.L_23 - .L_22)
.L_22:
        /*002c*/ 	.word	0x00000000
        /*0030*/ 	.short	0x0005
        /*0032*/ 	.short	0x0020
        /*0034*/ 	.byte	0x00, 0xf0, 0x11, 0x00


	//----- nvinfo : EIATTR_KPARAM_INFO
	.align		4
.L_23:
        /*0038*/ 	.byte	0x04, 0x17
        /*003a*/ 	.short	(.L_25 - .L_24)
.L_24:
        /*003c*/ 	.word	0x00000000
        /*0040*/ 	.short	0x0004
        /*0042*/ 	.short	0x0018
        /*0044*/ 	.byte	0x00, 0xf5, 0x21, 0x00


	//----- nvinfo : EIATTR_KPARAM_INFO
	.align		4
.L_25:
        /*0048*/ 	.byte	0x04, 0x17
        /*004a*/ 	.short	(.L_27 - .L_26)
.L_26:
        /*004c*/ 	.word	0x00000000
        /*0050*/ 	.short	0x0003
        /*0052*/ 	.short	0x0014
        /*0054*/ 	.byte	0x00, 0xf0, 0x11, 0x00


	//----- nvinfo : EIATTR_KPARAM_INFO
	.align		4
.L_27:
        /*0058*/ 	.byte	0x04, 0x17
        /*005a*/ 	.short	(.L_29 - .L_28)
.L_28:
        /*005c*/ 	.word	0x00000000
        /*0060*/ 	.short	0x0002
        /*0062*/ 	.short	0x0010
        /*0064*/ 	.byte	0x00, 0xf0, 0x11, 0x00


	//----- nvinfo : EIATTR_KPARAM_INFO
	.align		4
.L_29:
        /*0068*/ 	.byte	0x04, 0x17
        /*006a*/ 	.short	(.L_31 - .L_30)
.L_30:
        /*006c*/ 	.word	0x00000000
        /*0070*/ 	.short	0x0001
        /*0072*/ 	.short	0x0008
        /*0074*/ 	.byte	0x00, 0xf5, 0x21, 0x00


	//----- nvinfo : EIATTR_KPARAM_INFO
	.align		4
.L_31:
        /*0078*/ 	.byte	0x04, 0x17
        /*007a*/ 	.short	(.L_33 - .L_32)
.L_32:
        /*007c*/ 	.word	0x00000000
        /*0080*/ 	.short	0x0000
        /*0082*/ 	.short	0x0000
        /*0084*/ 	.byte	0x00, 0xf5, 0x21, 0x00


	//----- nvinfo : EIATTR_SPARSE_MMA_MASK
	.align		4
.L_33:
        /*0088*/ 	.byte	0x03, 0x50
        /*008a*/ 	.short	0x0000


	//----- nvinfo : EIATTR_MAXREG_COUNT
	.align		4
        /*008c*/ 	.byte	0x03, 0x1b
        /*008e*/ 	.short	0x00ff


	//----- nvinfo : EIATTR_MERCURY_ISA_VERSION
	.align		4
        /*0090*/ 	.byte	0x03, 0x5f
        /*0092*/ 	.short	0x0101


	//----- nvinfo : EIATTR_VRC_CTA_INIT_COUNT
	.align		4
        /*0094*/ 	.byte	0x02, 0x4a
	.zero		1
	.zero		1


	//----- nvinfo : EIATTR_EXIT_INSTR_OFFSETS
	.align		4
        /*0098*/ 	.byte	0x04, 0x1c
        /*009a*/ 	.short	(.L_35 - .L_34)


	//   ....[0]....
.L_34:
        /*009c*/ 	.word	0x00000040


	//   ....[1]....
        /*00a0*/ 	.word	0x00000110


	//   ....[2]....
        /*00a4*/ 	.word	0x00000610


	//   ....[3]....
        /*00a8*/ 	.word	0x000006a0


	//----- nvinfo : EIATTR_CRS_STACK_SIZE
	.align		4
.L_35:
        /*00ac*/ 	.byte	0x04, 0x1e
        /*00ae*/ 	.short	(.L_37 - .L_36)
.L_36:
        /*00b0*/ 	.word	0x00000000


	//----- nvinfo : EIATTR_CBANK_PARAM_SIZE
	.align		4
.L_37:
        /*00b4*/ 	.byte	0x03, 0x19
        /*00b6*/ 	.short	0x002c


	//----- nvinfo : EIATTR_PARAM_CBANK
	.align		4
        /*00b8*/ 	.byte	0x04, 0x0a
        /*00ba*/ 	.short	(.L_39 - .L_38)
	.align		4
.L_38:
        /*00bc*/ 	.word	index@(.nv.constant0._Z30extractAndPreprocessTilesBatchPKhPfiiPKiiii)
        /*00c0*/ 	.short	0x0380
        /*00c2*/ 	.short	0x002c


	//----- nvinfo : EIATTR_SW_WAR
	.align		4
.L_39:
        /*00c4*/ 	.byte	0x04, 0x36
        /*00c6*/ 	.short	(.L_41 - .L_40)
.L_40:
        /*00c8*/ 	.word	0x00000008
.L_41:


//--------------------- .nv.info._Z24extractAndPreprocessTilePKhPfiiiiii --------------------------
	.section	.nv.info._Z24extractAndPreprocessTilePKhPfiiiiii,"",@"SHT_CUDA_INFO"
	.sectionflags	@""
	.align	4


	//----- nvinfo : EIATTR_CUDA_API_VERSION
	.align		4
        /*0000*/ 	.byte	0x04, 0x37
        /*0002*/ 	.short	(.L_43 - .L_42)
.L_42:
        /*0004*/ 	.word	0x00000082


	//----- nvinfo : EIATTR_KPARAM_INFO
	.align		4
.L_43:
        /*0008*/ 	.byte	0x04, 0x17
        /*000a*/ 	.short	(.L_45 - .L_44)
.L_44:
        /*000c*/ 	.word	0x00000000
        /*0010*/ 	.short	0x0007
        /*0012*/ 	.short	0x0024
        /*0014*/ 	.byte	0x00, 0xf0, 0x11, 0x00


	//----- nvinfo : EIATTR_KPARAM_INFO
	.align		4
.L_45:
        /*0018*/ 	.byte	0x04, 0x17
        /*001a*/ 	.short	(.L_47 - .L_46)
.L_46:
        /*001c*/ 	.word	0x00000000
        /*0020*/ 	.short	0x0006
        /*0022*/ 	.short	0x0020
        /*0024*/ 	.byte	0x00, 0xf0, 0x11, 0x00


	//----- nvinfo : EIATTR_KPARAM_INFO
	.align		4
.L_47:
        /*0028*/ 	.byte	0x04, 0x17
        /*002a*/ 	.short	(.L_49 - .L_48)
.L_48:
        /*002c*/ 	.word	0x00000000
        /*0030*/ 	.short	0x0005
        /*0032*/ 	.short	0x001c
        /*0034*/ 	.byte	0x00, 0xf0, 0x11, 0x00


	//----- nvinfo : EIATTR_KPARAM_INFO
	.align		4
.L_49:
        /*0038*/ 	.byte	0x04, 0x17
        /*003a*/ 	.short	(.L_51 - .L_50)
.L_50:
        /*003c*/ 	.word	0x00000000
        /*0040*/ 	.short	0x0004
        /*0042*/ 	.short	0x0018
        /*0044*/ 	.byte	0x00, 0xf0, 0x11, 0x00


	//----- nvinfo : EIATTR_KPARAM_INFO
	.align		4
.L_51:
        /*0048*/ 	.byte	0x04, 0x17
        /*004a*/ 	.short	(.L_53 - .L_52)
.L_52:
        /*004c*/ 	.word	0x00000000
        /*0050*/ 	.short	0x0003
        /*0052*/ 	.short	0x0014
        /*0054*/ 	.byte	0x00, 0xf0, 0x11, 0x00


	//----- nvinfo : EIATTR_KPARAM_INFO
	.align		4
.L_53:
        /*0058*/ 	.byte	0x04, 0x17
        /*005a*/ 	.short	(.L_55 - .L_54)
.L_54:
        /*005c*/ 	.word	0x00000000
        /*0060*/ 	.short	0x0002
        /*0062*/ 	.short	0x0010
        /*0064*/ 	.byte	0x00, 0xf0, 0x11, 0x00


	//----- nvinfo : EIATTR_KPARAM_INFO
	.align		4
.L_55:
        /*0068*/ 	.byte	0x04, 0x17
        /*006a*/ 	.short	(.L_57 - .L_56)
.L_56:
        /*006c*/ 	.word	0x00000000
        /*0070*/ 	.short	0x0001
        /*0072*/ 	.short	0x0008
        /*0074*/ 	.byte	0x00, 0xf5, 0x21, 0x00


	//----- nvinfo : EIATTR_KPARAM_INFO
	.align		4
.L_57:
        /*0078*/ 	.byte	0x04, 0x17
        /*007a*/ 	.short	(.L_59 - .L_58)
.L_58:
        /*007c*/ 	.word	0x00000000
        /*0080*/ 	.short	0x0000
        /*0082*/ 	.short	0x0000
        /*0084*/ 	.byte	0x00, 0xf5, 0x21, 0x00


	//----- nvinfo : EIATTR_SPARSE_MMA_MASK
	.align		4
.L_59:
        /*0088*/ 	.byte	0x03, 0x50
        /*008a*/ 	.short	0x0000


	//----- nvinfo : EIATTR_MAXREG_COUNT
	.align		4
        /*008c*/ 	.byte	0x03, 0x1b
        /*008e*/ 	.short	0x00ff


	//----- nvinfo : EIATTR_MERCURY_ISA_VERSION
	.align		4
        /*0090*/ 	.byte	0x03, 0x5f
        /*0092*/ 	.short	0x0101


	//----- nvinfo : EIATTR_VRC_CTA_INIT_COUNT
	.align		4
        /*0094*/ 	.byte	0x02, 0x4a
	.zero		1
	.zero		1


	//----- nvinfo : EIATTR_EXIT_INSTR_OFFSETS
	.align		4
        /*0098*/ 	.byte	0x04, 0x1c
        /*009a*/ 	.short	(.L_61 - .L_60)


	//   ....[0]....
.L_60:
        /*009c*/ 	.word	0x000000c0


	//   ....[1]....
        /*00a0*/ 	.word	0x00000560


	//   ....[2]....
        /*00a4*/ 	.word	0x00000600


	//----- nvinfo : EIATTR_CRS_STACK_SIZE
	.align		4
.L_61:
        /*00a8*/ 	.byte	0x04, 0x1e
        /*00aa*/ 	.short	(.L_63 - .L_62)
.L_62:
        /*00ac*/ 	.word	0x00000000


	//----- nvinfo : EIATTR_CBANK_PARAM_SIZE
	.align		4
.L_63:
        /*00b0*/ 	.byte	0x03, 0x19
        /*00b2*/ 	.short	0x0028


	//----- nvinfo : EIATTR_PARAM_CBANK
	.align		4
        /*00b4*/ 	.byte	0x04, 0x0a
        /*00b6*/ 	.short	(.L_65 - .L_64)
	.align		4
.L_64:
        /*00b8*/ 	.word	index@(.nv.constant0._Z24extractAndPreprocessTilePKhPfiiiiii)
        /*00bc*/ 	.short	0x0380
        /*00be*/ 	.short	0x0028


	//----- nvinfo : EIATTR_SW_WAR
	.align		4
.L_65:
        /*00c0*/ 	.byte	0x04, 0x36
        /*00c2*/ 	.short	(.L_67 - .L_66)
.L_66:
        /*00c4*/ 	.word	0x00000008
.L_67:


//--------------------- .nv.callgraph             --------------------------
	.section	.nv.callgraph,"",@"SHT_CUDA_CALLGRAPH"
	.align	4
	.sectionentsize	8
	.align		4
        /*0000*/ 	.word	0x00000000
	.align		4
        /*0004*/ 	.word	0xffffffff
	.align		4
        /*0008*/ 	.word	0x00000000
	.align		4
        /*000c*/ 	.word	0xfffffffe
	.align		4
        /*0010*/ 	.word	0x00000000
	.align		4
        /*0014*/ 	.word	0xfffffffd
	.align		4
        /*0018*/ 	.word	0x00000000
	.align		4
        /*001c*/ 	.word	0xfffffffc


//--------------------- .text._Z30extractAndPreprocessTilesBatchPKhPfiiPKiiii --------------------------
	.section	.text._Z30extractAndPreprocessTilesBatchPKhPfiiPKiiii,"ax",@progbits
	.align	128
        .global         _Z30extractAndPreprocessTilesBatchPKhPfiiPKiiii
        .type           _Z30extractAndPreprocessTilesBatchPKhPfiiPKiiii,@function
        .size           _Z30extractAndPreprocessTilesBatchPKhPfiiPKiiii,(.L_x_38 - _Z30extractAndPreprocessTilesBatchPKhPfiiPKiiii)
        .other          _Z30extractAndPreprocessTilesBatchPKhPfiiPKiiii,@"STO_CUDA_ENTRY STV_DEFAULT"
_Z30extractAndPreprocessTilesBatchPKhPfiiPKiiii:
.text._Z30extractAndPreprocessTilesBatchPKhPfiiPKiiii:
[----:B------:R-:W-:Y:S01]  /*0000*/  LDC R1, c[0x0][0x37c] ;  /* 0x0000df00ff017b82 */ /* 0x000fe20000000800 */
[----:B------:R-:W0:Y:S01]  /*0010*/  S2R R11, SR_CTAID.Z ;  /* 0x00000000000b7919 */ /* 0x000e220000002700 */
[----:B------:R-:W0:Y:S02]  /*0020*/  LDCU UR4, c[0x0][0x3a0] ;  /* 0x00007400ff0477ac */ /* 0x000e240008000800 */
[----:B0-----:R-:W-:-:S13]  /*0030*/  ISETP.GE.AND P0, PT, R11, UR4, PT ;  /* 0x000000040b007c0c */ /* 0x001fda000bf06270 */
[----:B------:R-:W-:Y:S05]  /*0040*/  @P0 EXIT ;  /* 0x000000000000094d */ /* 0x000fea0003800000 */
[----:B------:R-:W0:Y:S01]  /*0050*/  S2R R0, SR_TID.Y ;  /* 0x0000000000007919 */ /* 0x000e220000002200 */
[----:B------:R-:W1:Y:S01]  /*0060*/  LDC R4, c[0x0][0x360] ;  /* 0x0000d800ff047b82 */ /* 0x000e620000000800 */
[----:B------:R-:W2:Y:S01]  /*0070*/  LDCU UR6, c[0x0][0x3a8] ;  /* 0x00007500ff0677ac */ /* 0x000ea20008000800 */
[----:B------:R-:W1:Y:S06]  /*0080*/  S2R R5, SR_TID.X ;  /* 0x0000000000057919 */ /* 0x000e6c0000002100 */
[----:B------:R-:W0:Y:S08]  /*0090*/  S2UR UR5, SR_CTAID.Y ;  /* 0x00000000000579c3 */ /* 0x000e300000002600 */
[----:B------:R-:W0:Y:S08]  /*00a0*/  LDC R3, c[0x0][0x364] ;  /* 0x0000d900ff037b82 */ /* 0x000e300000000800 */
[----:B------:R-:W1:Y:S08]  /*00b0*/  S2UR UR4, SR_CTAID.X ;  /* 0x00000000000479c3 */ /* 0x000e700000002500 */
[----:B------:R-:W3:Y:S01]  /*00c0*/  LDC R13, c[0x0][0x3a4] ;  /* 0x0000e900ff0d7b82 */ /* 0x000ee20000000800 */
[----:B0-----:R-:W-:-:S05]  /*00d0*/  IMAD R3, R3, UR5, R0 ;  /* 0x0000000503037c24 */ /* 0x001fca000f8e0200 */
[----:B--2---:R-:W-:Y:S01]  /*00e0*/  ISETP.GE.AND P0, PT, R3, UR6, PT ;  /* 0x0000000603007c0c */ /* 0x004fe2000bf06270 */
[----:B-1----:R-:W-:-:S05]  /*00f0*/  IMAD R4, R4, UR4, R5 ;  /* 0x0000000404047c24 */ /* 0x002fca000f8e0205 */
[----:B---3--:R-:W-:-:S13]  /*0100*/  ISETP.GE.OR P0, PT, R4, R13, P0 ;  /* 0x0000000d0400720c */ /* 0x008fda0000706670 */
[----:B------:R-:W-:Y:S05]  /*0110*/  @P0 EXIT ;  /* 0x000000000000094d */ /* 0x000fea0003800000 */
[----:B------:R-:W0:Y:S01]  /*0120*/  LDC.64 R6, c[0x0][0x398] ;  /* 0x0000e600ff067b82 */ /* 0x000e220000000a00 */
[----:B------:R-:W1:Y:S01]  /*0130*/  LDCU.64 UR4, c[0x0][0x358] ;  /* 0x00006b00ff0477ac */ /* 0x000e620008000a00 */
[----:B------:R-:W-:Y:S01]  /*0140*/  IMAD.SHL.U32 R5, R11, 0x2, RZ ;  /* 0x000000020b057824 */ /* 0x000fe200078e00ff */
[----:B------:R-:W2:Y:S03]  /*0150*/  LDCU.64 UR8, c[0x0][0x390] ;  /* 0x00007200ff0877ac */ /* 0x000ea60008000a00 */
[----:B0-----:R-:W-:-:S05]  /*0160*/  IMAD.WIDE.U32 R6, R5, 0x4, R6 ;  /* 0x0000000405067825 */ /* 0x001fca00078e0006 */
[----:B-1----:R-:W3:Y:S04]  /*0170*/  LDG.E R5, desc[UR4][R6.64] ;  /* 0x0000000406057981 */ /* 0x002ee8000c1e1900 */
[----:B------:R-:W4:Y:S01]  /*0180*/  LDG.E R0, desc[UR4][R6.64+0x4] ;  /* 0x0000040406007981 */ /* 0x000f22000c1e1900 */
[----:B------:R-:W-:Y:S02]  /*0190*/  IMAD R2, R13, UR6, RZ ;  /* 0x000000060d027c24 */ /* 0x000fe4000f8e02ff */
[----:B---3--:R-:W-:Y:S02]  /*01a0*/  IMAD.IADD R8, R4, 0x1, R5 ;  /* 0x0000000104087824 */ /* 0x008fe400078e0205 */
[C---:B------:R-:W-:Y:S02]  /*01b0*/  IMAD R4, R3.reuse, R13, R4 ;  /* 0x0000000d03047224 */ /* 0x040fe400078e0204 */
[----:B----4-:R-:W-:Y:S01]  /*01c0*/  IMAD.IADD R9, R3, 0x1, R0 ;  /* 0x0000000103097824 */ /* 0x010fe200078e0200 */
[----:B--2---:R-:W-:Y:S01]  /*01d0*/  ISETP.GE.AND P0, PT, R8, UR8, PT ;  /* 0x0000000808007c0c */ /* 0x004fe2000bf06270 */
[----:B------:R-:W-:-:S03]  /*01e0*/  IMAD R5, R2, R11, RZ ;  /* 0x0000000b02057224 */ /* 0x000fc600078e02ff */
[C---:B------:R-:W-:Y:S02]  /*01f0*/  ISETP.GE.AND P1, PT, R9.reuse, UR9, PT ;  /* 0x0000000909007c0c */ /* 0x040fe4000bf26270 */
[----:B------:R-:W-:Y:S02]  /*0200*/  ISETP.GT.AND P0, PT, R8, -0x1, !P0 ;  /* 0xffffffff0800780c */ /* 0x000fe40004704270 */
[----:B------:R-:W-:-:S04]  /*0210*/  ISETP.GT.AND P1, PT, R9, -0x1, !P1 ;  /* 0xffffffff0900780c */ /* 0x000fc80004f24270 */
[----:B------:R-:W-:-:S13]  /*0220*/  PLOP3.LUT P0, PT, P0, P1, PT, 0x80, 0x8 ;  /* 0x000000000008781c */ /* 0x000fda0000703070 */
[----:B------:R-:W-:Y:S05]  /*0230*/  @!P0 BRA `(.L_x_0) ;  /* 0x0000000000f88947 */ /* 0x000fea0003800000 */
[----:B------:R-:W0:Y:S01]  /*0240*/  LDCU.64 UR6, c[0x0][0x380] ;  /* 0x00007000ff0677ac */ /* 0x000e220008000a00 */
[----:B------:R-:W-:-:S04]  /*0250*/  IMAD R8, R9, UR8, R8 ;  /* 0x0000000809087c24 */ /* 0x000fc8000f8e0208 */
[----:B------:R-:W-:-:S05]  /*0260*/  IMAD R8, R8, 0x3, RZ ;  /* 0x0000000308087824 */ /* 0x000fca00078e02ff */
[----:B0-----:R-:W-:-:S04]  /*0270*/  IADD3 R10, P0, PT, R8, UR6, RZ ;  /* 0x00000006080a7c10 */ /* 0x001fc8000ff1e0ff */
[----:B------:R-:W-:-:S05]  /*0280*/  LEA.HI.X.SX32 R11, R8, UR7, 0x1, P0 ;  /* 0x00000007080b7c11 */ /* 0x000fca00080f0eff */
[----:B------:R-:W2:Y:S04]  /*0290*/  LDG.E.U8 R0, desc[UR4][R10.64+0x2] ;  /* 0x000002040a007981 */ /* 0x000ea8000c1e1100 */
[----:B------:R0:W5:Y:S04]  /*02a0*/  LDG.E.U8 R6, desc[UR4][R10.64] ;  /* 0x000000040a067981 */ /* 0x000168000c1e1100 */
[----:B------:R0:W5:Y:S01]  /*02b0*/  LDG.E.U8 R8, desc[UR4][R10.64+0x1] ;  /* 0x000001040a087981 */ /* 0x000162000c1e1100 */
[----:B------:R-:W-:Y:S02]  /*02c0*/  HFMA2 R7, -RZ, RZ, 3.748046875, 0 ;  /* 0x437f0000ff077431 */ /* 0x000fe400000001ff */
[----:B------:R-:W-:Y:S01]  /*02d0*/  IMAD.MOV.U32 R12, RZ, RZ, 0x3b808081 ;  /* 0x3b808081ff0c7424 */ /* 0x000fe200078e00ff */
[----:B------:R-:W-:Y:S03]  /*02e0*/  BSSY.RECONVERGENT B0, `(.L_x_1) ;  /* 0x000000d000007945 */ /* 0x000fe60003800200 */
[----:B------:R-:W-:-:S04]  /*02f0*/  FFMA R3, R12, -R7, 1 ;  /* 0x3f8000000c037423 */ /* 0x000fc80000000807 */
[----:B------:R-:W-:Y:S01]  /*0300*/  FFMA R3, R3, R12, 0.0039215688593685626984 ;  /* 0x3b80808103037423 */ /* 0x000fe2000000000c */
[----:B--2---:R-:W-:-:S04]  /*0310*/  I2FP.F32.U32 R0, R0 ;  /* 0x0000000000007245 */ /* 0x004fc80000201000 */
[----:B------:R-:W1:Y:S01]  /*0320*/  FCHK P0, R0, 255 ;  /* 0x437f000000007902 */ /* 0x000e620000000000 */
[----:B------:R-:W-:-:S04]  /*0330*/  FFMA R9, R0, R3, RZ ;  /* 0x0000000300097223 */ /* 0x000fc800000000ff */
[----:B------:R-:W-:-:S04]  /*0340*/  FFMA R12, R9, -255, R0 ;  /* 0xc37f0000090c7823 */ /* 0x000fc80000000000 */
[----:B------:R-:W-:Y:S01]  /*0350*/  FFMA R3, R3, R12, R9 ;  /* 0x0000000c03037223 */ /* 0x000fe20000000009 */
[----:B01----:R-:W-:Y:S06]  /*0360*/  @!P0 BRA `(.L_x_2) ;  /* 0x0000000000108947 */ /* 0x003fec0003800000 */
[----:B------:R-:W-:Y:S01]  /*0370*/  IMAD.MOV.U32 R3, RZ, RZ, R0 ;  /* 0x000000ffff037224 */ /* 0x000fe200078e0000 */
[----:B------:R-:W-:-:S07]  /*0380*/  MOV R10, 0x3a0 ;  /* 0x000003a0000a7802 */ /* 0x000fce0000000f00 */
[----:B-----5:R-:W-:Y:S05]  /*0390*/  CALL.REL.NOINC `($__internal_0_$__cuda_sm3x_div_rn_noftz_f32_slowpath) ;  /* 0x0000000000c47944 */ /* 0x020fea0003c00000 */
[----:B------:R-:W-:-:S07]  /*03a0*/  IMAD.MOV.U32 R3, RZ, RZ, R0 ;  /* 0x000000ffff037224 */ /* 0x000fce00078e0000 */
.L_x_2:
[----:B------:R-:W-:Y:S05]  /*03b0*/  BSYNC.RECONVERGENT B0 ;  /* 0x0000000000007941 */ /* 0x000fea0003800200 */
.L_x_1:
[----:B------:R-:W0:Y:S01]  /*03c0*/  LDC.64 R10, c[0x0][0x388] ;  /* 0x0000e200ff0a7b82 */ /* 0x000e220000000a00 */
[----:B------:R-:W-:Y:S01]  /*03d0*/  IMAD R5, R5, 0x3, R4 ;  /* 0x0000000305057824 */ /* 0x000fe200078e0204 */
[----:B-----5:R-:W-:Y:S01]  /*03e0*/  I2FP.F32.U32 R9, R8 ;  /* 0x0000000800097245 */ /* 0x020fe20000201000 */
[----:B------:R-:W-:Y:S01]  /*03f0*/  IMAD.MOV.U32 R0, RZ, RZ, 0x3b808081 ;  /* 0x3b808081ff007424 */ /* 0x000fe200078e00ff */
[----:B------:R-:W-:Y:S02]  /*0400*/  BSSY.RECONVERGENT B0, `(.L_x_3) ;  /* 0x000000e000007945 */ /* 0x000fe40003800200 */
[----:B------:R-:W1:Y:S01]  /*0410*/  FCHK P0, R9, 255 ;  /* 0x437f000009007902 */ /* 0x000e620000000000 */
[----:B0-----:R-:W-:-:S04]  /*0420*/  IMAD.WIDE R4, R5, 0x4, R10 ;  /* 0x0000000405047825 */ /* 0x001fc800078e020a */
[----:B------:R-:W-:Y:S01]  /*0430*/  FFMA R11, R0, -R7, 1 ;  /* 0x3f800000000b7423 */ /* 0x000fe20000000807 */
[----:B------:R0:W-:Y:S03]  /*0440*/  STG.E desc[UR4][R4.64], R3 ;  /* 0x0000000304007986 */ /* 0x0001e6000c101904 */
[----:B------:R-:W-:-:S04]  /*0450*/  FFMA R0, R11, R0, 0.0039215688593685626984 ;  /* 0x3b8080810b007423 */ /* 0x000fc80000000000 */
[----:B------:R-:W-:-:S04]  /*0460*/  FFMA R8, R0, R9, RZ ;  /* 0x0000000900087223 */ /* 0x000fc800000000ff */
[----:B------:R-:W-:-:S04]  /*0470*/  FFMA R11, R8, -255, R9 ;  /* 0xc37f0000080b7823 */ /* 0x000fc80000000009 */
[----:B------:R-:W-:Y:S01]  /*0480*/  FFMA R11, R0, R11, R8 ;  /* 0x0000000b000b7223 */ /* 0x000fe20000000008 */
[----:B01----:R-:W-:Y:S06]  /*0490*/  @!P0 BRA `(.L_x_4) ;  /* 0x0000000000108947 */ /* 0x003fec0003800000 */
[----:B------:R-:W-:Y:S02]  /*04a0*/  MOV R3, R9 ;  /* 0x0000000900037202 */ /* 0x000fe40000000f00 */
[----:B------:R-:W-:-:S07]  /*04b0*/  MOV R10, 0x4d0 ;  /* 0x000004d0000a7802 */ /* 0x000fce0000000f00 */
[----:B------:R-:W-:Y:S05]  /*04c0*/  CALL.REL.NOINC `($__internal_0_$__cuda_sm3x_div_rn_noftz_f32_slowpath) ;  /* 0x0000000000787944 */ /* 0x000fea0003c00000 */
[----:B------:R-:W-:-:S07]  /*04d0*/  IMAD.MOV.U32 R11, RZ, RZ, R0 ;  /* 0x000000ffff0b7224 */ /* 0x000fce00078e0000 */
.L_x_4:
[----:B------:R-:W-:Y:S05]  /*04e0*/  BSYNC.RECONVERGENT B0 ;  /* 0x0000000000007941 */ /* 0x000fea0003800200 */
.L_x_3:
[----:B------:R-:W-:Y:S01]  /*04f0*/  IMAD.WIDE R4, R2, 0x4, R4 ;  /* 0x0000000402047825 */ /* 0x000fe200078e0204 */
[----:B------:R-:W-:Y:S01]  /*0500*/  I2FP.F32.U32 R3, R6 ;  /* 0x0000000600037245 */ /* 0x000fe20000201000 */
[----:B------:R-:W-:Y:S02]  /*0510*/  BSSY.RECONVERGENT B0, `(.L_x_5) ;  /* 0x000000d000007945 */ /* 0x000fe40003800200 */
[----:B------:R-:W-:Y:S01]  /*0520*/  IMAD.MOV.U32 R0, RZ, RZ, 0x3b808081 ;  /* 0x3b808081ff007424 */ /* 0x000fe200078e00ff */
[----:B------:R0:W-:Y:S01]  /*0530*/  STG.E desc[UR4][R4.64], R11 ;  /* 0x0000000b04007986 */ /* 0x0001e2000c101904 */
[----:B------:R-:W1:Y:S02]  /*0540*/  FCHK P0, R3, 255 ;  /* 0x437f000003007902 */ /* 0x000e640000000000 */
[----:B------:R-:W-:-:S04]  /*0550*/  FFMA R9, R0, -R7, 1 ;  /* 0x3f80000000097423 */ /* 0x000fc80000000807 */
[----:B------:R-:W-:-:S04]  /*0560*/  FFMA R0, R9, R0, 0.0039215688593685626984 ;  /* 0x3b80808109007423 */ /* 0x000fc80000000000 */
[----:B------:R-:W-:-:S04]  /*0570*/  FFMA R6, R0, R3, RZ ;  /* 0x0000000300067223 */ /* 0x000fc800000000ff */
[----:B------:R-:W-:-:S04]  /*0580*/  FFMA R9, R6, -255, R3 ;  /* 0xc37f000006097823 */ /* 0x000fc80000000003 */
[----:B------:R-:W-:Y:S01]  /*0590*/  FFMA R9, R0, R9, R6 ;  /* 0x0000000900097223 */ /* 0x000fe20000000006 */
[----:B01----:R-:W-:Y:S06]  /*05a0*/  @!P0 BRA `(.L_x_6) ;  /* 0x00000000000c8947 */ /* 0x003fec0003800000 */
[----:B------:R-:W-:-:S07]  /*05b0*/  MOV R10, 0x5d0 ;  /* 0x000005d0000a7802 */ /* 0x000fce0000000f00 */
[----:B------:R-:W-:Y:S05]  /*05c0*/  CALL.REL.NOINC `($__internal_0_$__cuda_sm3x_div_rn_noftz_f32_slowpath) ;  /* 0x0000000000387944 */ /* 0x000fea0003c00000 */
[----:B------:R-:W-:-:S07]  /*05d0*/  IMAD.MOV.U32 R9, RZ, RZ, R0 ;  /* 0x000000ffff097224 */ /* 0x000fce00078e0000 */
.L_x_6:
[----:B------:R-:W-:Y:S05]  /*05e0*/  BSYNC.RECONVERGENT B0 ;  /* 0x0000000000007941 */ /* 0x000fea0003800200 */
.L_x_5:
[----:B------:R-:W-:-:S05]  /*05f0*/  IMAD.WIDE R2, R2, 0x4, R4 ;  /* 0x0000000402027825 */ /* 0x000fca00078e0204 */
[----:B------:R-:W-:Y:S01]  /*0600*/  STG.E desc[UR4][R2.64], R9 ;  /* 0x0000000902007986 */ /* 0x000fe2000c101904 */
[----:B------:R-:W-:Y:S05]  /*0610*/  EXIT ;  /* 0x000000000000794d */ /* 0x000fea0003800000 */
.L_x_0:
[----:B------:R-:W0:Y:S01]  /*0620*/  LDC.64 R6, c[0x0][0x388] ;  /* 0x0000e200ff067b82 */ /* 0x000e220000000a00 */
[----:B------:R-:W-:-:S04]  /*0630*/  IMAD R5, R5, 0x3, R4 ;  /* 0x0000000305057824 */ /* 0x000fc800078e0204 */
[----:B0-----:R-:W-:-:S05]  /*0640*/  IMAD.WIDE R6, R5, 0x4, R6 ;  /* 0x0000000405067825 */ /* 0x001fca00078e0206 */
[----:B------:R-:W-:Y:S01]  /*0650*/  STG.E desc[UR4][R6.64], RZ ;  /* 0x000000ff06007986 */ /* 0x000fe2000c101904 */
[----:B------:R-:W-:-:S05]  /*0660*/  IMAD.WIDE R4, R2, 0x4, R6 ;  /* 0x0000000402047825 */ /* 0x000fca00078e0206 */
[----:B------:R-:W-:Y:S01]  /*0670*/  STG.E desc[UR4][R4.64], RZ ;  /* 0x000000ff04007986 */ /* 0x000fe2000c101904 */
[----:B------:R-:W-:-:S05]  /*0680*/  IMAD.WIDE R2, R2, 0x4, R4 ;  /* 0x0000000402027825 */ /* 0x000fca00078e0204 */
[----:B------:R-:W-:Y:S01]  /*0690*/  STG.E desc[UR4][R2.64], RZ ;  /* 0x000000ff02007986 */ /* 0x000fe2000c101904 */
[----:B------:R-:W-:Y:S05]  /*06a0*/  EXIT ;  /* 0x000000000000794d */ /* 0x000fea0003800000 */
        .weak           $__internal_0_$__cuda_sm3x_div_rn_noftz_f32_slowpath
        .type           $__internal_0_$__cuda_sm3x_div_rn_noftz_f32_slowpath,@function
        .size           $__internal_0_$__cuda_sm3x_div_rn_noftz_f32_slowpath,(.L_x_38 - $__internal_0_$__cuda_sm3x_div_rn_noftz_f32_slowpath)
$__internal_0_$__cuda_sm3x_div_rn_noftz_f32_slowpath:
[----:B------:R-:W-:Y:S01]  /*06b0*/  SHF.R.U32.HI R11, RZ, 0x17, R7 ;  /* 0x00000017ff0b7819 */ /* 0x000fe20000011607 */
[----:B------:R-:W-:Y:S01]  /*06c0*/  BSSY.RECONVERGENT B1, `(.L_x_7) ;  /* 0x0000064000017945 */ /* 0x000fe20003800200 */
[----:B------:R-:W-:Y:S01]  /*06d0*/  SHF.R.U32.HI R0, RZ, 0x17, R3 ;  /* 0x00000017ff007819 */ /* 0x000fe20000011603 */
[----:B------:R-:W-:Y:S01]  /*06e0*/  IMAD.MOV.U32 R12, RZ, RZ, 0x437f0000 ;  /* 0x437f0000ff0c7424 */ /* 0x000fe200078e00ff */
[----:B------:R-:W-:Y:S02]  /*06f0*/  LOP3.LUT R11, R11, 0xff, RZ, 0xc0, !PT ;  /* 0x000000ff0b0b7812 */ /* 0x000fe400078ec0ff */
[----:B------:R-:W-:Y:S02]  /*0700*/  LOP3.LUT R16, R0, 0xff, RZ, 0xc0, !PT ;  /* 0x000000ff00107812 */ /* 0x000fe400078ec0ff */
[----:B------:R-:W-:-:S03]  /*0710*/  IADD3 R13, PT, PT, R11, -0x1, RZ ;  /* 0xffffffff0b0d7810 */ /* 0x000fc60007ffe0ff */
[----:B------:R-:W-:Y:S01]  /*0720*/  VIADD R14, R16, 0xffffffff ;  /* 0xffffffff100e7836 */ /* 0x000fe20000000000 */
[----:B------:R-:W-:-:S04]  /*0730*/  ISETP.GT.U32.AND P0, PT, R13, 0xfd, PT ;  /* 0x000000fd0d00780c */ /* 0x000fc80003f04070 */
[----:B------:R-:W-:-:S13]  /*0740*/  ISETP.GT.U32.OR P0, PT, R14, 0xfd, P0 ;  /* 0x000000fd0e00780c */ /* 0x000fda0000704470 */
[----:B------:R-:W-:Y:S01]  /*0750*/  @!P0 IMAD.MOV.U32 R9, RZ, RZ, RZ ;  /* 0x000000ffff098224 */ /* 0x000fe200078e00ff */
[----:B------:R-:W-:Y:S06]  /*0760*/  @!P0 BRA `(.L_x_8) ;  /* 0x0000000000608947 */ /* 0x000fec0003800000 */
[----:B------:R-:W-:Y:S01]  /*0770*/  HFMA2 R0, -RZ, RZ, 3.748046875, 0 ;  /* 0x437f0000ff007431 */ /* 0x000fe200000001ff */
[----:B------:R-:W-:-:S04]  /*0780*/  FSETP.GTU.FTZ.AND P0, PT, |R3|, +INF , PT ;  /* 0x7f8000000300780b */ /* 0x000fc80003f1c200 */
[----:B------:R-:W-:-:S04]  /*0790*/  FSETP.GTU.FTZ.AND P1, PT, |R0|, +INF , PT ;  /* 0x7f8000000000780b */ /* 0x000fc80003f3c200 */
[----:B------:R-:W-:-:S13]  /*07a0*/  PLOP3.LUT P0, PT, P0, P1, PT, 0xf8, 0x8f ;  /* 0x00000000008f781c */ /* 0x000fda0000703f70 */
[----:B------:R-:W-:Y:S05]  /*07b0*/  @P0 BRA `(.L_x_9) ;  /* 0x00000004004c0947 */ /* 0x000fea0003800000 */
[----:B------:R-:W-:-:S13]  /*07c0*/  LOP3.LUT P0, RZ, R12, 0x7fffffff, R3, 0xc8, !PT ;  /* 0x7fffffff0cff7812 */ /* 0x000fda000780c803 */
[----:B------:R-:W-:Y:S05]  /*07d0*/  @!P0 BRA `(.L_x_10) ;  /* 0x00000004003c8947 */ /* 0x000fea0003800000 */
[C---:B------:R-:W-:Y:S02]  /*07e0*/  FSETP.NEU.FTZ.AND P2, PT, |R3|.reuse, +INF , PT ;  /* 0x7f8000000300780b */ /* 0x040fe40003f5d200 */
[----:B------:R-:W-:Y:S02]  /*07f0*/  FSETP.NEU.FTZ.AND P1, PT, |R0|, +INF , PT ;  /* 0x7f8000000000780b */ /* 0x000fe40003f3d200 */
[----:B------:R-:W-:-:S11]  /*0800*/  FSETP.NEU.FTZ.AND P0, PT, |R3|, +INF , PT ;  /* 0x7f8000000300780b */ /* 0x000fd60003f1d200 */
[----:B------:R-:W-:Y:S05]  /*0810*/  @!P1 BRA !P2, `(.L_x_10) ;  /* 0x00000004002c9947 */ /* 0x000fea0005000000 */
[----:B------:R-:W-:-:S04]  /*0820*/  LOP3.LUT P2, RZ, R3, 0x7fffffff, RZ, 0xc0, !PT ;  /* 0x7fffffff03ff7812 */ /* 0x000fc8000784c0ff */
[----:B------:R-:W-:-:S13]  /*0830*/  PLOP3.LUT P1, PT, P1, P2, PT, 0x2f, 0xf2 ;  /* 0x0000000000f2781c */ /* 0x000fda0000f24577 */
[----:B------:R-:W-:Y:S05]  /*0840*/  @P1 BRA `(.L_x_11) ;  /* 0x0000000400181947 */ /* 0x000fea0003800000 */
[----:B------:R-:W-:-:S04]  /*0850*/  LOP3.LUT P1, RZ, R12, 0x7fffffff, RZ, 0xc0, !PT ;  /* 0x7fffffff0cff7812 */ /* 0x000fc8000782c0ff */
[----:B------:R-:W-:-:S13]  /*0860*/  PLOP3.LUT P0, PT, P0, P1, PT, 0x2f, 0xf2 ;  /* 0x0000000000f2781c */ /* 0x000fda0000702577 */
[----:B------:R-:W-:Y:S05]  /*0870*/  @P0 BRA `(.L_x_12) ;  /* 0x0000000400000947 */ /* 0x000fea0003800000 */
[----:B------:R-:W-:Y:S02]  /*0880*/  ISETP.GE.AND P0, PT, R14, RZ, PT ;  /* 0x000000ff0e00720c */ /* 0x000fe40003f06270 */
[----:B------:R-:W-:-:S11]  /*0890*/  ISETP.GE.AND P1, PT, R13, RZ, PT ;  /* 0x000000ff0d00720c */ /* 0x000fd60003f26270 */
[----:B------:R-:W-:Y:S02]  /*08a0*/  @P0 IMAD.MOV.U32 R9, RZ, RZ, RZ ;  /* 0x000000ffff090224 */ /* 0x000fe400078e00ff */
[----:B------:R-:W-:Y:S01]  /*08b0*/  @!P0 FFMA R3, R3, 1.84467440737095516160e+19, RZ ;  /* 0x5f80000003038823 */ /* 0x000fe200000000ff */
[----:B------:R-:W-:Y:S02]  /*08c0*/  @!P0 IMAD.MOV.U32 R9, RZ, RZ, -0x40 ;  /* 0xffffffc0ff098424 */ /* 0x000fe400078e00ff */
[----:B------:R-:W-:Y:S02]  /*08d0*/  @!P1 FFMA R12, R0, 1.84467440737095516160e+19, RZ ;  /* 0x5f800000000c9823 */ /* 0x000fe400000000ff */
[----:B------:R-:W-:-:S07]  /*08e0*/  @!P1 VIADD R9, R9, 0x40 ;  /* 0x0000004009099836 */ /* 0x000fce0000000000 */
.L_x_8:
[----:B------:R-:W-:Y:S01]  /*08f0*/  LEA R13, R11, 0xc0800000, 0x17 ;  /* 0xc08000000b0d7811 */ /* 0x000fe200078eb8ff */
[----:B------:R-:W-:Y:S03]  /*0900*/  BSSY.RECONVERGENT B2, `(.L_x_13) ;  /* 0x0000036000027945 */ /* 0x000fe60003800200 */
[----:B------:R-:W-:Y:S01]  /*0910*/  IADD3 R13, PT, PT, -R13, R12, RZ ;  /* 0x0000000c0d0d7210 */ /* 0x000fe20007ffe1ff */
[----:B------:R-:W-:-:S03]  /*0920*/  VIADD R12, R16, 0xffffff81 ;  /* 0xffffff81100c7836 */ /* 0x000fc60000000000 */
[----:B------:R-:W0:Y:S01]  /*0930*/  MUFU.RCP R14, R13 ;  /* 0x0000000d000e7308 */ /* 0x000e220000001000 */
[----:B------:R-:W-:Y:S01]  /*0940*/  FADD.FTZ R15, -R13, -RZ ;  /* 0x800000ff0d0f7221 */ /* 0x000fe20000010100 */
[C---:B------:R-:W-:Y:S01]  /*0950*/  IMAD R0, R12.reuse, -0x800000, R3 ;  /* 0xff8000000c007824 */ /* 0x040fe200078e0203 */
[----:B------:R-:W-:-:S05]  /*0960*/  IADD3 R12, PT, PT, R12, 0x7f, -R11 ;  /* 0x0000007f0c0c7810 */ /* 0x000fca0007ffe80b */
[----:B------:R-:W-:Y:S02]  /*0970*/  IMAD.IADD R12, R12, 0x1, R9 ;  /* 0x000000010c0c7824 */ /* 0x000fe400078e0209 */
[----:B0-----:R-:W-:-:S04]  /*0980*/  FFMA R17, R14, R15, 1 ;  /* 0x3f8000000e117423 */ /* 0x001fc8000000000f */
[----:B------:R-:W-:-:S04]  /*0990*/  FFMA R3, R14, R17, R14 ;  /* 0x000000110e037223 */ /* 0x000fc8000000000e */
[----:B------:R-:W-:-:S04]  /*09a0*/  FFMA R14, R0, R3, RZ ;  /* 0x00000003000e7223 */ /* 0x000fc800000000ff */
[----:B------:R-:W-:-:S04]  /*09b0*/  FFMA R16, R15, R14, R0 ;  /* 0x0000000e0f107223 */ /* 0x000fc80000000000 */
[----:B------:R-:W-:-:S04]  /*09c0*/  FFMA R16, R3, R16, R14 ;  /* 0x0000001003107223 */ /* 0x000fc8000000000e */
[----:B------:R-:W-:-:S04]  /*09d0*/  FFMA R15, R15, R16, R0 ;  /* 0x000000100f0f7223 */ /* 0x000fc80000000000 */
[----:B------:R-:W-:-:S05]  /*09e0*/  FFMA R0, R3, R15, R16 ;  /* 0x0000000f03007223 */ /* 0x000fca0000000010 */
[----:B------:R-:W-:-:S04]  /*09f0*/  SHF.R.U32.HI R11, RZ, 0x17, R0 ;  /* 0x00000017ff0b7819 */ /* 0x000fc80000011600 */
[----:B------:R-:W-:-:S05]  /*0a00*/  LOP3.LUT R11, R11, 0xff, RZ, 0xc0, !PT ;  /* 0x000000ff0b0b7812 */ /* 0x000fca00078ec0ff */
[----:B------:R-:W-:-:S05]  /*0a10*/  IMAD.IADD R13, R11, 0x1, R12 ;  /* 0x000000010b0d7824 */ /* 0x000fca00078e020c */
[----:B------:R-:W-:-:S04]  /*0a20*/  IADD3 R9, PT, PT, R13, -0x1, RZ ;  /* 0xffffffff0d097810 */ /* 0x000fc80007ffe0ff */
[----:B------:R-:W-:-:S13]  /*0a30*/  ISETP.GE.U32.AND P0, PT, R9, 0xfe, PT ;  /* 0x000000fe0900780c */ /* 0x000fda0003f06070 */
[----:B------:R-:W-:Y:S05]  /*0a40*/  @!P0 BRA `(.L_x_14) ;  /* 0x0000000000808947 */ /* 0x000fea0003800000 */
[----:B------:R-:W-:-:S13]  /*0a50*/  ISETP.GT.AND P0, PT, R13, 0xfe, PT ;  /* 0x000000fe0d00780c */ /* 0x000fda0003f04270 */
[----:B------:R-:W-:Y:S05]  /*0a60*/  @P0 BRA `(.L_x_15) ;  /* 0x00000000006c0947 */ /* 0x000fea0003800000 */
[----:B------:R-:W-:-:S13]  /*0a70*/  ISETP.GE.AND P0, PT, R13, 0x1, PT ;  /* 0x000000010d00780c */ /* 0x000fda0003f06270 */
[----:B------:R-:W-:Y:S05]  /*0a80*/  @P0 BRA `(.L_x_16) ;  /* 0x0000000000740947 */ /* 0x000fea0003800000 */
[----:B------:R-:W-:Y:S02]  /*0a90*/  ISETP.GE.AND P0, PT, R13, -0x18, PT ;  /* 0xffffffe80d00780c */ /* 0x000fe40003f06270 */
[----:B------:R-:W-:-:S11]  /*0aa0*/  LOP3.LUT R0, R0, 0x80000000, RZ, 0xc0, !PT ;  /* 0x8000000000007812 */ /* 0x000fd600078ec0ff */
[----:B------:R-:W-:Y:S05]  /*0ab0*/  @!P0 BRA `(.L_x_16) ;  /* 0x0000000000688947 */ /* 0x000fea0003800000 */
[-CC-:B------:R-:W-:Y:S01]  /*0ac0*/  FFMA.RZ R9, R3, R15.reuse, R16.reuse ;  /* 0x0000000f03097223 */ /* 0x180fe2000000c010 */
[----:B------:R-:W-:Y:S02]  /*0ad0*/  VIADD R14, R13, 0x20 ;  /* 0x000000200d0e7836 */ /* 0x000fe40000000000 */
[-CC-:B------:R-:W-:Y:S01]  /*0ae0*/  FFMA.RM R12, R3, R15.reuse, R16.reuse ;  /* 0x0000000f030c7223 */ /* 0x180fe20000004010 */
[----:B------:R-:W-:Y:S02]  /*0af0*/  ISETP.NE.AND P2, PT, R13, RZ, PT ;  /* 0x000000ff0d00720c */ /* 0x000fe40003f45270 */
[----:B------:R-:W-:Y:S01]  /*0b00*/  LOP3.LUT R11, R9, 0x7fffff, RZ, 0xc0, !PT ;  /* 0x007fffff090b7812 */ /* 0x000fe200078ec0ff */
[----:B------:R-:W-:Y:S01]  /*0b10*/  FFMA.RP R9, R3, R15, R16 ;  /* 0x0000000f03097223 */ /* 0x000fe20000008010 */
[----:B------:R-:W-:Y:S01]  /*0b20*/  IMAD.MOV R3, RZ, RZ, -R13 ;  /* 0x000000ffff037224 */ /* 0x000fe200078e0a0d */
[----:B------:R-:W-:Y:S02]  /*0b30*/  ISETP.NE.AND P1, PT, R13, RZ, PT ;  /* 0x000000ff0d00720c */ /* 0x000fe40003f25270 */
[----:B------:R-:W-:-:S02]  /*0b40*/  LOP3.LUT R11, R11, 0x800000, RZ, 0xfc, !PT ;  /* 0x008000000b0b7812 */ /* 0x000fc400078efcff */
[----:B------:R-:W-:Y:S02]  /*0b50*/  FSETP.NEU.FTZ.AND P0, PT, R9, R12, PT ;  /* 0x0000000c0900720b */ /* 0x000fe40003f1d000 */
[----:B------:R-:W-:Y:S02]  /*0b60*/  SHF.L.U32 R14, R11, R14, RZ ;  /* 0x0000000e0b0e7219 */ /* 0x000fe400000006ff */
[----:B------:R-:W-:Y:S02]  /*0b70*/  SEL R12, R3, RZ, P2 ;  /* 0x000000ff030c7207 */ /* 0x000fe40001000000 */
[----:B------:R-:W-:Y:S02]  /*0b80*/  ISETP.NE.AND P1, PT, R14, RZ, P1 ;  /* 0x000000ff0e00720c */ /* 0x000fe40000f25270 */
[----:B------:R-:W-:Y:S02]  /*0b90*/  SHF.R.U32.HI R12, RZ, R12, R11 ;  /* 0x0000000cff0c7219 */ /* 0x000fe4000001160b */
[----:B------:R-:W-:-:S02]  /*0ba0*/  PLOP3.LUT P0, PT, P0, P1, PT, 0xf8, 0x8f ;  /* 0x00000000008f781c */ /* 0x000fc40000703f70 */
[----:B------:R-:W-:Y:S02]  /*0bb0*/  SHF.R.U32.HI R14, RZ, 0x1, R12 ;  /* 0x00000001ff0e7819 */ /* 0x000fe4000001160c */
[----:B------:R-:W-:-:S04]  /*0bc0*/  SEL R3, RZ, 0x1, !P0 ;  /* 0x00000001ff037807 */ /* 0x000fc80004000000 */
[----:B------:R-:W-:-:S04]  /*0bd0*/  LOP3.LUT R3, R3, 0x1, R14, 0xf8, !PT ;  /* 0x0000000103037812 */ /* 0x000fc800078ef80e */
[----:B------:R-:W-:-:S05]  /*0be0*/  LOP3.LUT R3, R3, R12, RZ, 0xc0, !PT ;  /* 0x0000000c03037212 */ /* 0x000fca00078ec0ff */
[----:B------:R-:W-:-:S05]  /*0bf0*/  IMAD.IADD R3, R14, 0x1, R3 ;  /* 0x000000010e037824 */ /* 0x000fca00078e0203 */
[----:B------:R-:W-:Y:S01]  /*0c00*/  LOP3.LUT R0, R3, R0, RZ, 0xfc, !PT ;  /* 0x0000000003007212 */ /* 0x000fe200078efcff */
[----:B------:R-:W-:Y:S06]  /*0c10*/  BRA `(.L_x_16) ;  /* 0x0000000000107947 */ /* 0x000fec0003800000 */
.L_x_15:
[----:B------:R-:W-:-:S04]  /*0c20*/  LOP3.LUT R0, R0, 0x80000000, RZ, 0xc0, !PT ;  /* 0x8000000000007812 */ /* 0x000fc800078ec0ff */
[----:B------:R-:W-:Y:S01]  /*0c30*/  LOP3.LUT R0, R0, 0x7f800000, RZ, 0xfc, !PT ;  /* 0x7f80000000007812 */ /* 0x000fe200078efcff */
[----:B------:R-:W-:Y:S06]  /*0c40*/  BRA `(.L_x_16) ;  /* 0x0000000000047947 */ /* 0x000fec0003800000 */
.L_x_14:
[----:B------:R-:W-:-:S07]  /*0c50*/  LEA R0, R12, R0, 0x17 ;  /* 0x000000000c007211 */ /* 0x000fce00078eb8ff */
.L_x_16:
[----:B------:R-:W-:Y:S05]  /*0c60*/  BSYNC.RECONVERGENT B2 ;  /* 0x0000000000027941 */ /* 0x000fea0003800200 */
.L_x_13:
[----:B------:R-:W-:Y:S05]  /*0c70*/  BRA `(.L_x_17) ;  /* 0x0000000000207947 */ /* 0x000fea0003800000 */
.L_x_12:
[----:B------:R-:W-:-:S04]  /*0c80*/  LOP3.LUT R0, R12, 0x80000000, R3, 0x48, !PT ;  /* 0x800000000c007812 */ /* 0x000fc800078e4803 */
[----:B------:R-:W-:Y:S01]  /*0c90*/  LOP3.LUT R0, R0, 0x7f800000, RZ, 0xfc, !PT ;  /* 0x7f80000000007812 */ /* 0x000fe200078efcff */
[----:B------:R-:W-:Y:S06]  /*0ca0*/  BRA `(.L_x_17) ;  /* 0x0000000000147947 */ /* 0x000fec0003800000 */
.L_x_11:
[----:B------:R-:W-:Y:S01]  /*0cb0*/  LOP3.LUT R0, R12, 0x80000000, R3, 0x48, !PT ;  /* 0x800000000c007812 */ /* 0x000fe200078e4803 */
[----:B------:R-:W-:Y:S06]  /*0cc0*/  BRA `(.L_x_17) ;  /* 0x00000000000c7947 */ /* 0x000fec0003800000 */
.L_x_10:
[----:B------:R-:W0:Y:S01]  /*0cd0*/  MUFU.RSQ R0, -QNAN ;  /* 0xffc0000000007908 */ /* 0x000e220000001400 */
[----:B------:R-:W-:Y:S05]  /*0ce0*/  BRA `(.L_x_17) ;  /* 0x0000000000047947 */ /* 0x000fea0003800000 */
.L_x_9:
[----:B------:R-:W-:-:S07]  /*0cf0*/  FADD.FTZ R0, R3, R0 ;  /* 0x0000000003007221 */ /* 0x000fce0000010000 */
.L_x_17:
[----:B------:R-:W-:Y:S05]  /*0d00*/  BSYNC.RECONVERGENT B1 ;  /* 0x0000000000017941 */ /* 0x000fea0003800200 */
.L_x_7:
[----:B------:R-:W-:-:S04]  /*0d10*/  IMAD.MOV.U32 R11, RZ, RZ, 0x0 ;  /* 0x00000000ff0b7424 */ /* 0x000fc800078e00ff */
[----:B0-----:R-:W-:Y:S05]  /*0d20*/  RET.REL.NODEC R10 `(_Z30extractAndPreprocessTilesBatchPKhPfiiPKiiii) ;  /* 0xfffffff00ab47950 */ /* 0x001fea0003c3ffff */
.L_x_18:
[----:B------:R-:W-:-:S00]  /*0d30*/  BRA `(.L_x_18) ;  /* 0xfffffffc00fc7947 */ /* 0x000fc0000383ffff */
[----:B------:R-:W-:-:S00]  /*0d40*/  NOP ;  /* 0x0000000000007918 */ /* 0x000fc00000000000 */
        /* <DEDUP_REMOVED lines=11> */
.L_x_38:


//--------------------- .text._Z24extractAndPreprocessTilePKhPfiiiiii --------------------------
	.section	.text._Z24extractAndPreprocessTilePKhPfiiiiii,"ax",@progbits
	.align	128
        .global         _Z24extractAndPreprocessTilePKhPfiiiiii
        .type           _Z24extractAndPreprocessTilePKhPfiiiiii,@function
        .size           _Z24extractAndPreprocessTilePKhPfiiiiii,(.L_x_39 - _Z24extractAndPreprocessTilePKhPfiiiiii)
        .other          _Z24extractAndPreprocessTilePKhPfiiiiii,@"STO_CUDA_ENTRY STV_DEFAULT"
_Z24extractAndPreprocessTilePKhPfiiiiii:
.text._Z24extractAndPreprocessTilePKhPfiiiiii:
[----:B------:R-:W-:Y:S01]  /*0000*/  LDC R1, c[0x0][0x37c] ;  /* 0x0000df00ff017b82 */ /* 0x000fe20000000800 */
[----:B------:R-:W0:Y:S07]  /*0010*/  S2R R3, SR_TID.Y ;  /* 0x0000000000037919 */ /* 0x000e2e0000002200 */
[----:B------:R-:W1:Y:S01]  /*0020*/  LDC R11, c[0x0][0x360] ;  /* 0x0000d800ff0b7b82 */ /* 0x000e620000000800 */
[----:B------:R-:W1:Y:S07]  /*0030*/  S2R R0, SR_TID.X ;  /* 0x0000000000007919 */ /* 0x000e6e0000002100 */
[----:B------:R-:W0:Y:S08]  /*0040*/  S2UR UR5, SR_CTAID.Y ;  /* 0x00000000000579c3 */ /* 0x000e300000002600 */
[----:B------:R-:W0:Y:S08]  /*0050*/  LDC R10, c[0x0][0x364] ;  /* 0x0000d900ff0a7b82 */ /* 0x000e300000000800 */
[----:B------:R-:W1:Y:S08]  /*0060*/  S2UR UR4, SR_CTAID.X ;  /* 0x00000000000479c3 */ /* 0x000e700000002500 */
[----:B------:R-:W2:Y:S01]  /*0070*/  LDC.64 R4, c[0x0][0x3a0] ;  /* 0x0000e800ff047b82 */ /* 0x000ea20000000a00 */
[----:B0-----:R-:W-:-:S02]  /*0080*/  IMAD R10, R10, UR5, R3 ;  /* 0x000000050a0a7c24 */ /* 0x001fc4000f8e0203 */
[----:B-1----:R-:W-:-:S03]  /*0090*/  IMAD R11, R11, UR4, R0 ;  /* 0x000000040b0b7c24 */ /* 0x002fc6000f8e0200 */
[----:B--2---:R-:W-:-:S04]  /*00a0*/  ISETP.GE.AND P0, PT, R10, R5, PT ;  /* 0x000000050a00720c */ /* 0x004fc80003f06270 */
[----:B------:R-:W-:-:S13]  /*00b0*/  ISETP.GE.OR P0, PT, R11, R4, P0 ;  /* 0x000000040b00720c */ /* 0x000fda0000706670 */
[----:B------:R-:W-:Y:S05]  /*00c0*/  @P0 EXIT ;  /* 0x000000000000094d */ /* 0x000fea0003800000 */
[----:B------:R-:W0:Y:S01]  /*00d0*/  LDCU.128 UR8, c[0x0][0x390] ;  /* 0x00007200ff0877ac */ /* 0x000e220008000c00 */
[----:B------:R-:W1:Y:S01]  /*00e0*/  LDCU.64 UR4, c[0x0][0x358] ;  /* 0x00006b00ff0477ac */ /* 0x000e620008000a00 */
[----:B0-----:R-:W-:Y:S02]  /*00f0*/  VIADD R0, R11, UR10 ;  /* 0x0000000a0b007c36 */ /* 0x001fe40008000000 */
[----:B------:R-:W-:-:S03]  /*0100*/  VIADD R3, R10, UR11 ;  /* 0x0000000b0a037c36 */ /* 0x000fc60008000000 */
[C---:B------:R-:W-:Y:S02]  /*0110*/  ISETP.GE.AND P0, PT, R0.reuse, UR8, PT ;  /* 0x0000000800007c0c */ /* 0x040fe4000bf06270 */
[C---:B------:R-:W-:Y:S02]  /*0120*/  ISETP.GE.AND P1, PT, R3.reuse, UR9, PT ;  /* 0x0000000903007c0c */ /* 0x040fe4000bf26270 */
[----:B------:R-:W-:Y:S02]  /*0130*/  ISETP.GT.AND P0, PT, R0, -0x1, !P0 ;  /* 0xffffffff0000780c */ /* 0x000fe40004704270 */
[----:B------:R-:W-:-:S04]  /*0140*/  ISETP.GT.AND P1, PT, R3, -0x1, !P1 ;  /* 0xffffffff0300780c */ /* 0x000fc80004f24270 */
[----:B------:R-:W-:-:S13]  /*0150*/  PLOP3.LUT P0, PT, P0, P1, PT, 0x80, 0x8 ;  /* 0x000000000008781c */ /* 0x000fda0000703070 */
[----:B-1----:R-:W-:Y:S05]  /*0160*/  @!P0 BRA `(.L_x_19) ;  /* 0x0000000400008947 */ /* 0x002fea0003800000 */
        /* <DEDUP_REMOVED lines=8> */
[----:B------:R-:W-:Y:S01]  /*01f0*/  IMAD.MOV.U32 R5, RZ, RZ, 0x3b808081 ;  /* 0x3b808081ff057424 */ /* 0x000fe200078e00ff */
[----:B------:R-:W-:Y:S01]  /*0200*/  BSSY.RECONVERGENT B0, `(.L_x_20) ;  /* 0x000000f000007945 */ /* 0x000fe20003800200 */
[----:B------:R-:W-:-:S02]  /*0210*/  IMAD.MOV.U32 R6, RZ, RZ, 0x437f0000 ;  /* 0x437f0000ff067424 */ /* 0x000fc400078e00ff */
[----:B------:R-:W-:Y:S02]  /*0220*/  IMAD R4, R10, R4, R11 ;  /* 0x000000040a047224 */ /* 0x000fe400078e020b */
        /* <DEDUP_REMOVED lines=8> */
[----:B------:R-:W-:Y:S02]  /*02b0*/  MOV R3, R0 ;  /* 0x0000000000037202 */ /* 0x000fe40000000f00 */
[----:B------:R-:W-:-:S07]  /*02c0*/  MOV R8, 0x2e0 ;  /* 0x000002e000087802 */ /* 0x000fce0000000f00 */
[----:B-----5:R-:W-:Y:S05]  /*02d0*/  CALL.REL.NOINC `($__internal_1_$__cuda_sm3x_div_rn_noftz_f32_slowpath) ;  /* 0x0000000000cc7944 */ /* 0x020fea0003c00000 */
[----:B------:R-:W-:-:S07]  /*02e0*/  IMAD.MOV.U32 R3, RZ, RZ, R0 ;  /* 0x000000ffff037224 */ /* 0x000fce00078e0000 */
.L_x_21:
[----:B------:R-:W-:Y:S05]  /*02f0*/  BSYNC.RECONVERGENT B0 ;  /* 0x0000000000007941 */ /* 0x000fea0003800200 */
.L_x_20:
[----:B------:R-:W0:Y:S01]  /*0300*/  LDC.64 R10, c[0x0][0x388] ;  /* 0x0000e200ff0a7b82 */ /* 0x000e220000000a00 */
[----:B------:R-:W-:Y:S01]  /*0310*/  IMAD.MOV.U32 R13, RZ, RZ, 0x3b808081 ;  /* 0x3b808081ff0d7424 */ /* 0x000fe200078e00ff */
[----:B------:R-:W-:Y:S03]  /*0320*/  BSSY.RECONVERGENT B0, `(.L_x_22) ;  /* 0x0000011000007945 */ /* 0x000fe60003800200 */
[----:B------:R-:W-:-:S03]  /*0330*/  FFMA R0, R13, -R6, 1 ;  /* 0x3f8000000d007423 */ /* 0x000fc60000000806 */
[----:B------:R-:W1:Y:S01]  /*0340*/  LDC.64 R8, c[0x0][0x3a0] ;  /* 0x0000e800ff087b82 */ /* 0x000e620000000a00 */
[----:B------:R-:W-:Y:S01]  /*0350*/  FFMA R0, R0, R13, 0.0039215688593685626984 ;  /* 0x3b80808100007423 */ /* 0x000fe2000000000d */
[----:B0-----:R-:W-:Y:S01]  /*0360*/  IMAD.WIDE R4, R4, 0x4, R10 ;  /* 0x0000000404047825 */ /* 0x001fe200078e020a */
[----:B-----5:R-:W-:-:S04]  /*0370*/  I2FP.F32.U32 R11, R7 ;  /* 0x00000007000b7245 */ /* 0x020fc80000201000 */
[----:B------:R0:W-:Y:S01]  /*0380*/  STG.E desc[UR4][R4.64], R3 ;  /* 0x0000000304007986 */ /* 0x0001e2000c101904 */
[----:B------:R-:W2:Y:S01]  /*0390*/  FCHK P0, R11, 255 ;  /* 0x437f00000b007902 */ /* 0x000ea20000000000 */
[----:B------:R-:W-:-:S04]  /*03a0*/  FFMA R10, R0, R11, RZ ;  /* 0x0000000b000a7223 */ /* 0x000fc800000000ff */
[----:B------:R-:W-:-:S04]  /*03b0*/  FFMA R7, R10, -255, R11 ;  /* 0xc37f00000a077823 */ /* 0x000fc8000000000b */
[----:B------:R-:W-:Y:S01]  /*03c0*/  FFMA R13, R0, R7, R10 ;  /* 0x00000007000d7223 */ /* 0x000fe2000000000a */
[----:B-1----:R-:W-:Y:S01]  /*03d0*/  IMAD R7, R9, R8, RZ ;  /* 0x0000000809077224 */ /* 0x002fe200078e02ff */
[----:B0-2---:R-:W-:Y:S06]  /*03e0*/  @!P0 BRA `(.L_x_23) ;  /* 0x0000000000108947 */ /* 0x005fec0003800000 */
[----:B------:R-:W-:Y:S01]  /*03f0*/  IMAD.MOV.U32 R3, RZ, RZ, R11 ;  /* 0x000000ffff037224 */ /* 0x000fe200078e000b */
[----:B------:R-:W-:-:S07]  /*0400*/  MOV R8, 0x420 ;  /* 0x0000042000087802 */ /* 0x000fce0000000f00 */
[----:B------:R-:W-:Y:S05]  /*0410*/  CALL.REL.NOINC `($__internal_1_$__cuda_sm3x_div_rn_noftz_f32_slowpath) ;  /* 0x00000000007c7944 */ /* 0x000fea0003c00000 */
[----:B------:R-:W-:-:S07]  /*0420*/  IMAD.MOV.U32 R13, RZ, RZ, R0 ;  /* 0x000000ffff0d7224 */ /* 0x000fce00078e0000 */
.L_x_23:
[----:B------:R-:W-:Y:S05]  /*0430*/  BSYNC.RECONVERGENT B0 ;  /* 0x0000000000007941 */ /* 0x000fea0003800200 */
.L_x_22:
[----:B------:R-:W-:Y:S02]  /*0440*/  HFMA2 R9, -RZ, RZ, 0.9375, -7.688999176025390625e-06 ;  /* 0x3b808081ff097431 */ /* 0x000fe400000001ff */
[----:B------:R-:W-:Y:S01]  /*0450*/  IMAD.WIDE R4, R7, 0x4, R4 ;  /* 0x0000000407047825 */ /* 0x000fe200078e0204 */
[----:B------:R-:W-:Y:S01]  /*0460*/  I2FP.F32.U32 R3, R2 ;  /* 0x0000000200037245 */ /* 0x000fe20000201000 */
[----:B------:R-:W-:Y:S03]  /*0470*/  BSSY.RECONVERGENT B0, `(.L_x_24) ;  /* 0x000000c000007945 */ /* 0x000fe60003800200 */
[----:B------:R0:W-:Y:S01]  /*0480*/  STG.E desc[UR4][R4.64], R13 ;  /* 0x0000000d04007986 */ /* 0x0001e2000c101904 */
[----:B------:R-:W1:Y:S01]  /*0490*/  FCHK P0, R3, 255 ;  /* 0x437f000003007902 */ /* 0x000e620000000000 */
[----:B------:R-:W-:-:S04]  /*04a0*/  FFMA R0, R9, -R6, 1 ;  /* 0x3f80000009007423 */ /* 0x000fc80000000806 */
[----:B------:R-:W-:-:S04]  /*04b0*/  FFMA R0, R0, R9, 0.0039215688593685626984 ;  /* 0x3b80808100007423 */ /* 0x000fc80000000009 */
[----:B------:R-:W-:-:S04]  /*04c0*/  FFMA R2, R0, R3, RZ ;  /* 0x0000000300027223 */ /* 0x000fc800000000ff */
[----:B------:R-:W-:-:S04]  /*04d0*/  FFMA R9, R2, -255, R3 ;  /* 0xc37f000002097823 */ /* 0x000fc80000000003 */
[----:B------:R-:W-:Y:S01]  /*04e0*/  FFMA R9, R0, R9, R2 ;  /* 0x0000000900097223 */ /* 0x000fe20000000002 */
[----:B01----:R-:W-:Y:S06]  /*04f0*/  @!P0 BRA `(.L_x_25) ;  /* 0x00000000000c8947 */ /* 0x003fec0003800000 */
[----:B------:R-:W-:-:S07]  /*0500*/  MOV R8, 0x520 ;  /* 0x0000052000087802 */ /* 0x000fce0000000f00 */
[----:B------:R-:W-:Y:S05]  /*0510*/  CALL.REL.NOINC `($__internal_1_$__cuda_sm3x_div_rn_noftz_f32_slowpath) ;  /* 0x00000000003c7944 */ /* 0x000fea0003c00000 */
[----:B------:R-:W-:-:S07]  /*0520*/  IMAD.MOV.U32 R9, RZ, RZ, R0 ;  /* 0x000000ffff097224 */ /* 0x000fce00078e0000 */
.L_x_25:
[----:B------:R-:W-:Y:S05]  /*0530*/  BSYNC.RECONVERGENT B0 ;  /* 0x0000000000007941 */ /* 0x000fea0003800200 */
.L_x_24:
[----:B------:R-:W-:-:S05]  /*0540*/  IMAD.WIDE R4, R7, 0x4, R4 ;  /* 0x0000000407047825 */ /* 0x000fca00078e0204 */
[----:B------:R-:W-:Y:S01]  /*0550*/  STG.E desc[UR4][R4.64], R9 ;  /* 0x0000000904007986 */ /* 0x000fe2000c101904 */
[----:B------:R-:W-:Y:S05]  /*0560*/  EXIT ;  /* 0x000000000000794d */ /* 0x000fea0003800000 */
.L_x_19:
[----:B------:R-:W0:Y:S01]  /*0570*/  LDC.64 R2, c[0x0][0x388] ;  /* 0x0000e200ff027b82 */ /* 0x000e220000000a00 */
[-C--:B------:R-:W-:Y:S02]  /*0580*/  IMAD R11, R10, R4.reuse, R11 ;  /* 0x000000040a0b7224 */ /* 0x080fe400078e020b */
[----:B------:R-:W-:Y:S02]  /*0590*/  IMAD R7, R5, R4, RZ ;  /* 0x0000000405077224 */ /* 0x000fe400078e02ff */
[----:B0-----:R-:W-:-:S05]  /*05a0*/  IMAD.WIDE R2, R11, 0x4, R2 ;  /* 0x000000040b027825 */ /* 0x001fca00078e0202 */
[----:B------:R-:W-:Y:S01]  /*05b0*/  STG.E desc[UR4][R2.64], RZ ;  /* 0x000000ff02007986 */ /* 0x000fe2000c101904 */
[----:B------:R-:W-:-:S05]  /*05c0*/  IMAD.WIDE R4, R7, 0x4, R2 ;  /* 0x0000000407047825 */ /* 0x000fca00078e0202 */
[----:B------:R-:W-:Y:S01]  /*05d0*/  STG.E desc[UR4][R4.64], RZ ;  /* 0x000000ff04007986 */ /* 0x000fe2000c101904 */
[----:B------:R-:W-:-:S05]  /*05e0*/  IMAD.WIDE R6, R7, 0x4, R4 ;  /* 0x0000000407067825 */ /* 0x000fca00078e0204 */
[----:B------:R-:W-:Y:S01]  /*05f0*/  STG.E desc[UR4][R6.64], RZ ;  /* 0x000000ff06007986 */ /* 0x000fe2000c101904 */
[----:B------:R-:W-:Y:S05]  /*0600*/  EXIT ;  /* 0x000000000000794d */ /* 0x000fea0003800000 */
        .weak           $__internal_1_$__cuda_sm3x_div_rn_noftz_f32_slowpath
        .type           $__internal_1_$__cuda_sm3x_div_rn_noftz_f32_slowpath,@function
        .size           $__internal_1_$__cuda_sm3x_div_rn_noftz_f32_slowpath,(.L_x_39 - $__internal_1_$__cuda_sm3x_div_rn_noftz_f32_slowpath)
$__internal_1_$__cuda_sm3x_div_rn_noftz_f32_slowpath:
[----:B------:R-:W-:Y:S01]  /*0610*/  SHF.R.U32.HI R10, RZ, 0x17, R6 ;  /* 0x00000017ff0a7819 */ /* 0x000fe20000011606 */
[----:B------:R-:W-:Y:S01]  /*0620*/  BSSY.RECONVERGENT B1, `(.L_x_26) ;  /* 0x0000064000017945 */ /* 0x000fe20003800200 */
[----:B------:R-:W-:Y:S01]  /*0630*/  SHF.R.U32.HI R0, RZ, 0x17, R3 ;  /* 0x00000017ff007819 */ /* 0x000fe20000011603 */
[----:B------:R-:W-:Y:S01]  /*0640*/  IMAD.MOV.U32 R12, RZ, RZ, 0x437f0000 ;  /* 0x437f0000ff0c7424 */ /* 0x000fe200078e00ff */
[----:B------:R-:W-:Y:S02]  /*0650*/  LOP3.LUT R10, R10, 0xff, RZ, 0xc0, !PT ;  /* 0x000000ff0a0a7812 */ /* 0x000fe400078ec0ff */
[----:B------:R-:W-:-:S03]  /*0660*/  LOP3.LUT R14, R0, 0xff, RZ, 0xc0, !PT ;  /* 0x000000ff000e7812 */ /* 0x000fc600078ec0ff */
[----:B------:R-:W-:Y:S02]  /*0670*/  VIADD R11, R10, 0xffffffff ;  /* 0xffffffff0a0b7836 */ /* 0x000fe40000000000 */
[----:B------:R-:W-:-:S03]  /*0680*/  VIADD R13, R14, 0xffffffff ;  /* 0xffffffff0e0d7836 */ /* 0x000fc60000000000 */
[----:B------:R-:W-:-:S04]  /*0690*/  ISETP.GT.U32.AND P0, PT, R11, 0xfd, PT ;  /* 0x000000fd0b00780c */ /* 0x000fc80003f04070 */
[----:B------:R-:W-:-:S13]  /*06a0*/  ISETP.GT.U32.OR P0, PT, R13, 0xfd, P0 ;  /* 0x000000fd0d00780c */ /* 0x000fda0000704470 */
[----:B------:R-:W-:Y:S01]  /*06b0*/  @!P0 MOV R9, RZ ;  /* 0x000000ff00098202 */ /* 0x000fe20000000f00 */
[----:B------:R-:W-:Y:S06]  /*06c0*/  @!P0 BRA `(.L_x_27) ;  /* 0x0000000000608947 */ /* 0x000fec0003800000 */
[----:B------:R-:W-:Y:S01]  /*06d0*/  IMAD.MOV.U32 R0, RZ, RZ, 0x437f0000 ;  /* 0x437f0000ff007424 */ /* 0x000fe200078e00ff */
        /* <DEDUP_REMOVED lines=21> */
[----:B------:R-:W-:-:S03]  /*0830*/  @!P1 FFMA R12, R0, 1.84467440737095516160e+19, RZ ;  /* 0x5f800000000c9823 */ /* 0x000fc600000000ff */
[----:B------:R-:W-:-:S07]  /*0840*/  @!P1 IADD3 R9, PT, PT, R9, 0x40, RZ ;  /* 0x0000004009099810 */ /* 0x000fce0007ffe0ff */
.L_x_27:
[----:B------:R-:W-:Y:S01]  /*0850*/  LEA R11, R10, 0xc0800000, 0x17 ;  /* 0xc08000000a0b7811 */ /* 0x000fe200078eb8ff */
[----:B------:R-:W-:Y:S04]  /*0860*/  BSSY.RECONVERGENT B2, `(.L_x_32) ;  /* 0x0000036000027945 */ /* 0x000fe80003800200 */
[----:B------:R-:W-:Y:S02]  /*0870*/  IMAD.IADD R12, R12, 0x1, -R11 ;  /* 0x000000010c0c7824 */ /* 0x000fe400078e0a0b */
[----:B------:R-:W-:Y:S02]  /*0880*/  VIADD R11, R14, 0xffffff81 ;  /* 0xffffff810e0b7836 */ /* 0x000fe40000000000 */
[----:B------:R0:W1:Y:S01]  /*0890*/  MUFU.RCP R13, R12 ;  /* 0x0000000c000d7308 */ /* 0x0000620000001000 */
[----:B------:R-:W-:Y:S01]  /*08a0*/  FADD.FTZ R15, -R12, -RZ ;  /* 0x800000ff0c0f7221 */ /* 0x000fe20000010100 */
[C---:B------:R-:W-:Y:S01]  /*08b0*/  IMAD R0, R11.reuse, -0x800000, R3 ;  /* 0xff8000000b007824 */ /* 0x040fe200078e0203 */
[----:B0-----:R-:W-:-:S05]  /*08c0*/  IADD3 R12, PT, PT, R11, 0x7f, -R10 ;  /* 0x0000007f0b0c7810 */ /* 0x001fca0007ffe80a */
[----:B------:R-:W-:Y:S02]  /*08d0*/  IMAD.IADD R9, R12, 0x1, R9 ;  /* 0x000000010c097824 */ /* 0x000fe400078e0209 */
[----:B-1----:R-:W-:-:S04]  /*08e0*/  FFMA R14, R13, R15, 1 ;  /* 0x3f8000000d0e7423 */ /* 0x002fc8000000000f */
[----:B------:R-:W-:-:S04]  /*08f0*/  FFMA R3, R13, R14, R13 ;  /* 0x0000000e0d037223 */ /* 0x000fc8000000000d */
[----:B------:R-:W-:-:S04]  /*0900*/  FFMA R14, R0, R3, RZ ;  /* 0x00000003000e7223 */ /* 0x000fc800000000ff */
[----:B------:R-:W-:-:S04]  /*0910*/  FFMA R13, R15, R14, R0 ;  /* 0x0000000e0f0d7223 */ /* 0x000fc80000000000 */
[----:B------:R-:W-:-:S04]  /*0920*/  FFMA R14, R3, R13, R14 ;  /* 0x0000000d030e7223 */ /* 0x000fc8000000000e */
[----:B------:R-:W-:-:S04]  /*0930*/  FFMA R15, R15, R14, R0 ;  /* 0x0000000e0f0f7223 */ /* 0x000fc80000000000 */
[----:B------:R-:W-:-:S05]  /*0940*/  FFMA R0, R3, R15, R14 ;  /* 0x0000000f03007223 */ /* 0x000fca000000000e */
[----:B------:R-:W-:-:S04]  /*0950*/  SHF.R.U32.HI R10, RZ, 0x17, R0 ;  /* 0x00000017ff0a7819 */ /* 0x000fc80000011600 */
[----:B------:R-:W-:-:S04]  /*0960*/  LOP3.LUT R10, R10, 0xff, RZ, 0xc0, !PT ;  /* 0x000000ff0a0a7812 */ /* 0x000fc800078ec0ff */
[----:B------:R-:W-:-:S05]  /*0970*/  IADD3 R13, PT, PT, R10, R9, RZ ;  /* 0x000000090a0d7210 */ /* 0x000fca0007ffe0ff */
[----:B------:R-:W-:-:S05]  /*0980*/  VIADD R10, R13, 0xffffffff ;  /* 0xffffffff0d0a7836 */ /* 0x000fca0000000000 */
        /* <DEDUP_REMOVED lines=27> */
[----:B------:R-:W-:-:S04]  /*0b40*/  LOP3.LUT R3, R3, R10, RZ, 0xc0, !PT ;  /* 0x0000000a03037212 */ /* 0x000fc800078ec0ff */
[----:B------:R-:W-:-:S04]  /*0b50*/  IADD3 R3, PT, PT, R12, R3, RZ ;  /* 0x000000030c037210 */ /* 0x000fc80007ffe0ff */
[----:B------:R-:W-:Y:S01]  /*0b60*/  LOP3.LUT R0, R3, R0, RZ, 0xfc, !PT ;  /* 0x0000000003007212 */ /* 0x000fe200078efcff */
[----:B------:R-:W-:Y:S06]  /*0b70*/  BRA `(.L_x_35) ;  /* 0x0000000000107947 */ /* 0x000fec0003800000 */
.L_x_34:
[----:B------:R-:W-:-:S04]  /*0b80*/  LOP3.LUT R0, R0, 0x80000000, RZ, 0xc0, !PT ;  /* 0x8000000000007812 */ /* 0x000fc800078ec0ff */
[----:B------:R-:W-:Y:S01]  /*0b90*/  LOP3.LUT R0, R0, 0x7f800000, RZ, 0xfc, !PT ;  /* 0x7f80000000007812 */ /* 0x000fe200078efcff */
[----:B------:R-:W-:Y:S06]  /*0ba0*/  BRA `(.L_x_35) ;  /* 0x0000000000047947 */ /* 0x000fec0003800000 */
.L_x_33:
[----:B------:R-:W-:-:S07]  /*0bb0*/  IMAD R0, R9, 0x800000, R0 ;  /* 0x0080000009007824 */ /* 0x000fce00078e0200 */
.L_x_35:
[----:B------:R-:W-:Y:S05]  /*0bc0*/  BSYNC.RECONVERGENT B2 ;  /* 0x0000000000027941 */ /* 0x000fea0003800200 */
.L_x_32:
[----:B------:R-:W-:Y:S05]  /*0bd0*/  BRA `(.L_x_36) ;  /* 0x0000000000207947 */ /* 0x000fea0003800000 */
.L_x_31:
[----:B------:R-:W-:-:S04]  /*0be0*/  LOP3.LUT R0, R12, 0x80000000, R3, 0x48, !PT ;  /* 0x800000000c007812 */ /* 0x000fc800078e4803 */
[----:B------:R-:W-:Y:S01]  /*0bf0*/  LOP3.LUT R0, R0, 0x7f800000, RZ, 0xfc, !PT ;  /* 0x7f80000000007812 */ /* 0x000fe200078efcff */
[----:B------:R-:W-:Y:S06]  /*0c00*/  BRA `(.L_x_36) ;  /* 0x0000000000147947 */ /* 0x000fec0003800000 */
.L_x_30:
[----:B------:R-:W-:Y:S01]  /*0c10*/  LOP3.LUT R0, R12, 0x80000000, R3, 0x48, !PT ;  /* 0x800000000c007812 */ /* 0x000fe200078e4803 */
[----:B------:R-:W-:Y:S06]  /*0c20*/  BRA `(.L_x_36) ;  /* 0x00000000000c7947 */ /* 0x000fec0003800000 */
.L_x_29:
[----:B------:R-:W0:Y:S01]  /*0c30*/  MUFU.RSQ R0, -QNAN ;  /* 0xffc0000000007908 */ /* 0x000e220000001400 */
[----:B------:R-:W-:Y:S05]  /*0c40*/  BRA `(.L_x_36) ;  /* 0x0000000000047947 */ /* 0x000fea0003800000 */
.L_x_28:
[----:B------:R-:W-:-:S07]  /*0c50*/  FADD.FTZ R0, R3, R0 ;  /* 0x0000000003007221 */ /* 0x000fce0000010000 */
.L_x_36:
[----:B------:R-:W-:Y:S05]  /*0c60*/  BSYNC.RECONVERGENT B1 ;  /* 0x0000000000017941 */ /* 0x000fea0003800200 */
.L_x_26:
[----:B------:R-:W-:-:S04]  /*0c70*/  IMAD.MOV.U32 R9, RZ, RZ, 0x0 ;  /* 0x00000000ff097424 */ /* 0x000fc800078e00ff */
[----:B0-----:R-:W-:Y:S05]  /*0c80*/  RET.REL.NODEC R8 `(_Z24extractAndPreprocessTilePKhPfiiiiii) ;  /* 0xfffffff008dc7950 */ /* 0x001fea0003c3ffff */
.L_x_37:
        /* <DEDUP_REMOVED lines=15> */
.L_x_39:


//--------------------- .nv.shared.reserved.0     --------------------------
	.section	.nv.shared.reserved.0,"aw",@nobits
	.weak		__nv_reservedSMEM_offset_0_alias
	.size		__nv_reservedSMEM_offset_0_alias, 0, 64
	.other		__nv_reservedSMEM_offset_0_alias,@"STO_CUDA_RESERVED_SHARED STV_DEFAULT"
__nv_reservedSMEM_offset_0_alias:
	.zero		0
	.zero		64


//--------------------- .nv.constant0._Z30extractAndPreprocessTilesBatchPKhPfiiPKiiii --------------------------
	.section	.nv.constant0._Z30extractAndPreprocessTilesBatchPKhPfiiPKiiii,"a",@progbits
	.sectionflags	@""
	.align	4
.nv.constant0._Z30extractAndPreprocessTilesBatchPKhPfiiPKiiii:
	.zero		940


//--------------------- .nv.constant0._Z24extractAndPreprocessTilePKhPfiiiiii --------------------------
	.section	.nv.constant0._Z24extractAndPreprocessTilePKhPfiiiiii,"a",@progbits
	.sectionflags	@""
	.align	4
.nv.constant0._Z24extractAndPreprocessTilePKhPfiiiiii:
	.zero		936


//--------------------- SYMBOLS --------------------------

	.type		.nv.reservedSmem.offset0,@object
	.size		.nv.reservedSmem.offset0,0x4
